//
// Generated by NVIDIA NVVM Compiler
//
// Compiler Build ID: CL-36424714
// Cuda compilation tools, release 13.0, V13.0.88
// Based on NVVM 20.0.0
//

.version 9.0
.target sm_100
.address_size 64

	// .globl	_Z7wakeGPUv
// _ZZ7kernelIPiiiiE10localBlock has been demoted
// _ZZ8kernelSDPiiiiE10localBlock has been demoted
// _ZZ8kernelSDPiiiiE9leadBlock has been demoted
// _ZZ8kernelDDPiiiiE12leadRowBlock has been demoted
// _ZZ8kernelDDPiiiiE15leadColumnBlock has been demoted

.visible .entry _Z7wakeGPUv()
{


	ret;

}
	// .globl	_Z7kernelIPiiii
.visible .entry _Z7kernelIPiiii(
	.param .u64 .ptr .align 1 _Z7kernelIPiiii_param_0,
	.param .u32 _Z7kernelIPiiii_param_1,
	.param .u32 _Z7kernelIPiiii_param_2,
	.param .u32 _Z7kernelIPiiii_param_3
)
{
	.reg .pred 	%p<2>;
	.reg .b32 	%r<130>;
	.reg .b64 	%rd<11>;
	// demoted variable
	.shared .align 4 .b8 _ZZ7kernelIPiiiiE10localBlock[16384];
	ld.param.u64 	%rd5, [_Z7kernelIPiiii_param_0];
	ld.param.u32 	%r12, [_Z7kernelIPiiii_param_1];
	ld.param.u32 	%r13, [_Z7kernelIPiiii_param_3];
	cvta.to.global.u64 	%rd6, %rd5;
	mov.u32 	%r14, %tid.y;
	mov.u32 	%r15, %tid.x;
	shl.b32 	%r16, %r13, 6;
	shl.b32 	%r17, %r14, 5;
	add.s32 	%r18, %r17, %r15;
	shr.u32 	%r19, %r18, 6;
	and.b32  	%r20, %r18, 63;
	or.b32  	%r21, %r16, %r20;
	shl.b32 	%r22, %r18, 2;
	and.b32  	%r23, %r22, 252;
	mov.u32 	%r24, _ZZ7kernelIPiiiiE10localBlock;
	add.s32 	%r25, %r24, %r23;
	add.s32 	%r26, %r16, %r19;
	mad.lo.s32 	%r27, %r26, %r12, %r21;
	mul.wide.s32 	%rd7, %r27, 4;
	add.s64 	%rd1, %rd6, %rd7;
	ld.global.u32 	%r28, [%rd1];
	shl.b32 	%r29, %r19, 8;
	add.s32 	%r1, %r25, %r29;
	st.shared.u32 	[%r1], %r28;
	add.s32 	%r30, %r26, 16;
	mad.lo.s32 	%r31, %r30, %r12, %r21;
	mul.wide.s32 	%rd8, %r31, 4;
	add.s64 	%rd2, %rd6, %rd8;
	ld.global.u32 	%r32, [%rd2];
	st.shared.u32 	[%r1+4096], %r32;
	add.s32 	%r33, %r26, 32;
	mad.lo.s32 	%r34, %r33, %r12, %r21;
	mul.wide.s32 	%rd9, %r34, 4;
	add.s64 	%rd3, %rd6, %rd9;
	ld.global.u32 	%r35, [%rd3];
	st.shared.u32 	[%r1+8192], %r35;
	add.s32 	%r36, %r26, 48;
	mad.lo.s32 	%r37, %r36, %r12, %r21;
	mul.wide.s32 	%rd10, %r37, 4;
	add.s64 	%rd4, %rd6, %rd10;
	ld.global.u32 	%r38, [%rd4];
	st.shared.u32 	[%r1+12288], %r38;
	bar.sync 	0;
	shl.b32 	%r39, %r14, 9;
	add.s32 	%r40, %r24, %r39;
	shl.b32 	%r41, %r15, 3;
	add.s32 	%r2, %r40, %r41;
	add.s32 	%r42, %r41, %r24;
	add.s32 	%r128, %r42, 512;
	add.s32 	%r127, %r40, 256;
	mov.b32 	%r129, 512;
$L__BB1_1:
	ld.shared.u32 	%r43, [%r2];
	ld.shared.u32 	%r44, [%r127+-256];
	ld.shared.u32 	%r45, [%r128+-512];
	add.s32 	%r46, %r45, %r44;
	min.s32 	%r47, %r43, %r46;
	st.shared.u32 	[%r2], %r47;
	ld.shared.u32 	%r48, [%r2+4];
	ld.shared.u32 	%r49, [%r127+-256];
	ld.shared.u32 	%r50, [%r128+-508];
	add.s32 	%r51, %r50, %r49;
	min.s32 	%r52, %r48, %r51;
	st.shared.u32 	[%r2+4], %r52;
	ld.shared.u32 	%r53, [%r2+256];
	ld.shared.u32 	%r54, [%r127];
	ld.shared.u32 	%r55, [%r128+-512];
	add.s32 	%r56, %r55, %r54;
	min.s32 	%r57, %r53, %r56;
	st.shared.u32 	[%r2+256], %r57;
	ld.shared.u32 	%r58, [%r2+260];
	ld.shared.u32 	%r59, [%r127];
	ld.shared.u32 	%r60, [%r128+-508];
	add.s32 	%r61, %r60, %r59;
	min.s32 	%r62, %r58, %r61;
	st.shared.u32 	[%r2+260], %r62;
	bar.sync 	0;
	ld.shared.u32 	%r63, [%r2];
	ld.shared.u32 	%r64, [%r127+-252];
	ld.shared.u32 	%r65, [%r128+-256];
	add.s32 	%r66, %r65, %r64;
	min.s32 	%r67, %r63, %r66;
	st.shared.u32 	[%r2], %r67;
	ld.shared.u32 	%r68, [%r2+4];
	ld.shared.u32 	%r69, [%r127+-252];
	ld.shared.u32 	%r70, [%r128+-252];
	add.s32 	%r71, %r70, %r69;
	min.s32 	%r72, %r68, %r71;
	st.shared.u32 	[%r2+4], %r72;
	ld.shared.u32 	%r73, [%r2+256];
	ld.shared.u32 	%r74, [%r127+4];
	ld.shared.u32 	%r75, [%r128+-256];
	add.s32 	%r76, %r75, %r74;
	min.s32 	%r77, %r73, %r76;
	st.shared.u32 	[%r2+256], %r77;
	ld.shared.u32 	%r78, [%r2+260];
	ld.shared.u32 	%r79, [%r127+4];
	ld.shared.u32 	%r80, [%r128+-252];
	add.s32 	%r81, %r80, %r79;
	min.s32 	%r82, %r78, %r81;
	st.shared.u32 	[%r2+260], %r82;
	bar.sync 	0;
	ld.shared.u32 	%r83, [%r2];
	ld.shared.u32 	%r84, [%r127+-248];
	ld.shared.u32 	%r85, [%r128];
	add.s32 	%r86, %r85, %r84;
	min.s32 	%r87, %r83, %r86;
	st.shared.u32 	[%r2], %r87;
	ld.shared.u32 	%r88, [%r2+4];
	ld.shared.u32 	%r89, [%r127+-248];
	ld.shared.u32 	%r90, [%r128+4];
	add.s32 	%r91, %r90, %r89;
	min.s32 	%r92, %r88, %r91;
	st.shared.u32 	[%r2+4], %r92;
	ld.shared.u32 	%r93, [%r2+256];
	ld.shared.u32 	%r94, [%r127+8];
	ld.shared.u32 	%r95, [%r128];
	add.s32 	%r96, %r95, %r94;
	min.s32 	%r97, %r93, %r96;
	st.shared.u32 	[%r2+256], %r97;
	ld.shared.u32 	%r98, [%r2+260];
	ld.shared.u32 	%r99, [%r127+8];
	ld.shared.u32 	%r100, [%r128+4];
	add.s32 	%r101, %r100, %r99;
	min.s32 	%r102, %r98, %r101;
	st.shared.u32 	[%r2+260], %r102;
	bar.sync 	0;
	ld.shared.u32 	%r103, [%r2];
	ld.shared.u32 	%r104, [%r127+-244];
	ld.shared.u32 	%r105, [%r128+256];
	add.s32 	%r106, %r105, %r104;
	min.s32 	%r107, %r103, %r106;
	st.shared.u32 	[%r2], %r107;
	ld.shared.u32 	%r108, [%r2+4];
	ld.shared.u32 	%r109, [%r127+-244];
	ld.shared.u32 	%r110, [%r128+260];
	add.s32 	%r111, %r110, %r109;
	min.s32 	%r112, %r108, %r111;
	st.shared.u32 	[%r2+4], %r112;
	ld.shared.u32 	%r113, [%r2+256];
	ld.shared.u32 	%r114, [%r127+12];
	ld.shared.u32 	%r115, [%r128+256];
	add.s32 	%r116, %r115, %r114;
	min.s32 	%r117, %r113, %r116;
	st.shared.u32 	[%r2+256], %r117;
	ld.shared.u32 	%r118, [%r2+260];
	ld.shared.u32 	%r119, [%r127+12];
	ld.shared.u32 	%r120, [%r128+260];
	add.s32 	%r121, %r120, %r119;
	min.s32 	%r122, %r118, %r121;
	st.shared.u32 	[%r2+260], %r122;
	bar.sync 	0;
	add.s32 	%r129, %r129, 1024;
	add.s32 	%r128, %r128, 1024;
	add.s32 	%r127, %r127, 16;
	setp.ne.s32 	%p1, %r129, 16896;
	@%p1 bra 	$L__BB1_1;
	ld.shared.u32 	%r123, [%r1];
	st.global.u32 	[%rd1], %r123;
	ld.shared.u32 	%r124, [%r1+4096];
	st.global.u32 	[%rd2], %r124;
	ld.shared.u32 	%r125, [%r1+8192];
	st.global.u32 	[%rd3], %r125;
	ld.shared.u32 	%r126, [%r1+12288];
	st.global.u32 	[%rd4], %r126;
	ret;

}
	// .globl	_Z8kernelSDPiiii
.visible .entry _Z8kernelSDPiiii(
	.param .u64 .ptr .align 1 _Z8kernelSDPiiii_param_0,
	.param .u32 _Z8kernelSDPiiii_param_1,
	.param .u32 _Z8kernelSDPiiii_param_2,
	.param .u32 _Z8kernelSDPiiii_param_3
)
{
	.reg .pred 	%p<7>;
	.reg .b32 	%r<252>;
	.reg .b64 	%rd<19>;
	// demoted variable
	.shared .align 4 .b8 _ZZ8kernelSDPiiiiE10localBlock[16384];
	// demoted variable
	.shared .align 4 .b8 _ZZ8kernelSDPiiiiE9leadBlock[16384];
	ld.param.u64 	%rd5, [_Z8kernelSDPiiii_param_0];
	ld.param.u32 	%r30, [_Z8kernelSDPiiii_param_1];
	ld.param.u32 	%r31, [_Z8kernelSDPiiii_param_3];
	mov.u32 	%r1, %tid.y;
	shl.b32 	%r2, %r1, 1;
	mov.u32 	%r3, %tid.x;
	shl.b32 	%r4, %r3, 1;
	shl.b32 	%r5, %r31, 6;
	mov.u32 	%r6, %ctaid.y;
	setp.ne.s32 	%p1, %r6, 0;
	@%p1 bra 	$L__BB2_2;
	mov.u32 	%r35, %ctaid.x;
	setp.ge.u32 	%p3, %r35, %r31;
	selp.u32 	%r36, 1, 0, %p3;
	add.s32 	%r37, %r35, %r36;
	shl.b32 	%r244, %r37, 6;
	mov.u32 	%r245, %r5;
	bra.uni 	$L__BB2_3;
$L__BB2_2:
	mov.u32 	%r32, %ctaid.x;
	setp.ge.u32 	%p2, %r32, %r31;
	selp.u32 	%r33, 1, 0, %p2;
	add.s32 	%r34, %r32, %r33;
	shl.b32 	%r245, %r34, 6;
	mov.u32 	%r244, %r5;
$L__BB2_3:
	cvta.to.global.u64 	%rd6, %rd5;
	setp.eq.s32 	%p4, %r6, 0;
	shl.b32 	%r38, %r1, 5;
	add.s32 	%r39, %r38, %r3;
	shr.u32 	%r40, %r39, 6;
	and.b32  	%r41, %r39, 63;
	add.s32 	%r42, %r244, %r41;
	shl.b32 	%r43, %r39, 2;
	and.b32  	%r44, %r43, 252;
	mov.u32 	%r45, _ZZ8kernelSDPiiiiE10localBlock;
	add.s32 	%r46, %r45, %r44;
	add.s32 	%r47, %r40, %r245;
	mad.lo.s32 	%r48, %r47, %r30, %r42;
	mul.wide.s32 	%rd7, %r48, 4;
	add.s64 	%rd1, %rd6, %rd7;
	ld.global.u32 	%r49, [%rd1];
	shl.b32 	%r50, %r40, 8;
	add.s32 	%r11, %r46, %r50;
	st.shared.u32 	[%r11], %r49;
	add.s32 	%r51, %r47, 16;
	mad.lo.s32 	%r52, %r51, %r30, %r42;
	mul.wide.s32 	%rd8, %r52, 4;
	add.s64 	%rd2, %rd6, %rd8;
	ld.global.u32 	%r53, [%rd2];
	st.shared.u32 	[%r11+4096], %r53;
	add.s32 	%r54, %r47, 32;
	mad.lo.s32 	%r55, %r54, %r30, %r42;
	mul.wide.s32 	%rd9, %r55, 4;
	add.s64 	%rd3, %rd6, %rd9;
	ld.global.u32 	%r56, [%rd3];
	st.shared.u32 	[%r11+8192], %r56;
	add.s32 	%r57, %r47, 48;
	mad.lo.s32 	%r58, %r57, %r30, %r42;
	mul.wide.s32 	%rd10, %r58, 4;
	add.s64 	%rd4, %rd6, %rd10;
	ld.global.u32 	%r59, [%rd4];
	st.shared.u32 	[%r11+12288], %r59;
	add.s32 	%r60, %r5, %r41;
	mov.u32 	%r61, _ZZ8kernelSDPiiiiE9leadBlock;
	add.s32 	%r62, %r61, %r44;
	add.s32 	%r63, %r5, %r40;
	mad.lo.s32 	%r64, %r63, %r30, %r60;
	mul.wide.s32 	%rd11, %r64, 4;
	add.s64 	%rd12, %rd6, %rd11;
	ld.global.u32 	%r65, [%rd12];
	add.s32 	%r66, %r62, %r50;
	st.shared.u32 	[%r66], %r65;
	add.s32 	%r67, %r63, 16;
	mad.lo.s32 	%r68, %r67, %r30, %r60;
	mul.wide.s32 	%rd13, %r68, 4;
	add.s64 	%rd14, %rd6, %rd13;
	ld.global.u32 	%r69, [%rd14];
	st.shared.u32 	[%r66+4096], %r69;
	add.s32 	%r70, %r63, 32;
	mad.lo.s32 	%r71, %r70, %r30, %r60;
	mul.wide.s32 	%rd15, %r71, 4;
	add.s64 	%rd16, %rd6, %rd15;
	ld.global.u32 	%r72, [%rd16];
	st.shared.u32 	[%r66+8192], %r72;
	add.s32 	%r73, %r63, 48;
	mad.lo.s32 	%r74, %r73, %r30, %r60;
	mul.wide.s32 	%rd17, %r74, 4;
	add.s64 	%rd18, %rd6, %rd17;
	ld.global.u32 	%r75, [%rd18];
	st.shared.u32 	[%r66+12288], %r75;
	bar.sync 	0;
	@%p4 bra 	$L__BB2_6;
	shl.b32 	%r77, %r2, 8;
	add.s32 	%r79, %r45, %r77;
	shl.b32 	%r80, %r4, 2;
	add.s32 	%r12, %r79, %r80;
	shl.b32 	%r81, %r3, 3;
	add.s32 	%r83, %r81, %r61;
	add.s32 	%r250, %r83, 512;
	shl.b32 	%r84, %r1, 9;
	add.s32 	%r85, %r84, %r45;
	add.s32 	%r249, %r85, 256;
	mov.b32 	%r251, 512;
$L__BB2_5:
	ld.shared.u32 	%r86, [%r12];
	ld.shared.u32 	%r87, [%r249+-256];
	ld.shared.u32 	%r88, [%r250+-512];
	add.s32 	%r89, %r88, %r87;
	min.s32 	%r90, %r86, %r89;
	st.shared.u32 	[%r12], %r90;
	ld.shared.u32 	%r91, [%r12+4];
	ld.shared.u32 	%r92, [%r249+-256];
	ld.shared.u32 	%r93, [%r250+-508];
	add.s32 	%r94, %r93, %r92;
	min.s32 	%r95, %r91, %r94;
	st.shared.u32 	[%r12+4], %r95;
	ld.shared.u32 	%r96, [%r12+256];
	ld.shared.u32 	%r97, [%r249];
	add.s32 	%r98, %r88, %r97;
	min.s32 	%r99, %r96, %r98;
	st.shared.u32 	[%r12+256], %r99;
	ld.shared.u32 	%r100, [%r12+260];
	ld.shared.u32 	%r101, [%r249];
	add.s32 	%r102, %r93, %r101;
	min.s32 	%r103, %r100, %r102;
	st.shared.u32 	[%r12+260], %r103;
	bar.sync 	0;
	ld.shared.u32 	%r104, [%r12];
	ld.shared.u32 	%r105, [%r249+-252];
	ld.shared.u32 	%r106, [%r250+-256];
	add.s32 	%r107, %r106, %r105;
	min.s32 	%r108, %r104, %r107;
	st.shared.u32 	[%r12], %r108;
	ld.shared.u32 	%r109, [%r12+4];
	ld.shared.u32 	%r110, [%r249+-252];
	ld.shared.u32 	%r111, [%r250+-252];
	add.s32 	%r112, %r111, %r110;
	min.s32 	%r113, %r109, %r112;
	st.shared.u32 	[%r12+4], %r113;
	ld.shared.u32 	%r114, [%r12+256];
	ld.shared.u32 	%r115, [%r249+4];
	add.s32 	%r116, %r106, %r115;
	min.s32 	%r117, %r114, %r116;
	st.shared.u32 	[%r12+256], %r117;
	ld.shared.u32 	%r118, [%r12+260];
	ld.shared.u32 	%r119, [%r249+4];
	add.s32 	%r120, %r111, %r119;
	min.s32 	%r121, %r118, %r120;
	st.shared.u32 	[%r12+260], %r121;
	bar.sync 	0;
	ld.shared.u32 	%r122, [%r12];
	ld.shared.u32 	%r123, [%r249+-248];
	ld.shared.u32 	%r124, [%r250];
	add.s32 	%r125, %r124, %r123;
	min.s32 	%r126, %r122, %r125;
	st.shared.u32 	[%r12], %r126;
	ld.shared.u32 	%r127, [%r12+4];
	ld.shared.u32 	%r128, [%r249+-248];
	ld.shared.u32 	%r129, [%r250+4];
	add.s32 	%r130, %r129, %r128;
	min.s32 	%r131, %r127, %r130;
	st.shared.u32 	[%r12+4], %r131;
	ld.shared.u32 	%r132, [%r12+256];
	ld.shared.u32 	%r133, [%r249+8];
	add.s32 	%r134, %r124, %r133;
	min.s32 	%r135, %r132, %r134;
	st.shared.u32 	[%r12+256], %r135;
	ld.shared.u32 	%r136, [%r12+260];
	ld.shared.u32 	%r137, [%r249+8];
	add.s32 	%r138, %r129, %r137;
	min.s32 	%r139, %r136, %r138;
	st.shared.u32 	[%r12+260], %r139;
	bar.sync 	0;
	ld.shared.u32 	%r140, [%r12];
	ld.shared.u32 	%r141, [%r249+-244];
	ld.shared.u32 	%r142, [%r250+256];
	add.s32 	%r143, %r142, %r141;
	min.s32 	%r144, %r140, %r143;
	st.shared.u32 	[%r12], %r144;
	ld.shared.u32 	%r145, [%r12+4];
	ld.shared.u32 	%r146, [%r249+-244];
	ld.shared.u32 	%r147, [%r250+260];
	add.s32 	%r148, %r147, %r146;
	min.s32 	%r149, %r145, %r148;
	st.shared.u32 	[%r12+4], %r149;
	ld.shared.u32 	%r150, [%r12+256];
	ld.shared.u32 	%r151, [%r249+12];
	add.s32 	%r152, %r142, %r151;
	min.s32 	%r153, %r150, %r152;
	st.shared.u32 	[%r12+256], %r153;
	ld.shared.u32 	%r154, [%r12+260];
	ld.shared.u32 	%r155, [%r249+12];
	add.s32 	%r156, %r147, %r155;
	min.s32 	%r157, %r154, %r156;
	st.shared.u32 	[%r12+260], %r157;
	bar.sync 	0;
	add.s32 	%r251, %r251, 1024;
	add.s32 	%r250, %r250, 1024;
	add.s32 	%r249, %r249, 16;
	setp.ne.s32 	%p5, %r251, 16896;
	@%p5 bra 	$L__BB2_5;
	bra.uni 	$L__BB2_8;
$L__BB2_6:
	shl.b32 	%r159, %r2, 8;
	add.s32 	%r161, %r45, %r159;
	shl.b32 	%r162, %r4, 2;
	add.s32 	%r15, %r161, %r162;
	shl.b32 	%r163, %r3, 3;
	add.s32 	%r164, %r163, %r45;
	add.s32 	%r247, %r164, 512;
	shl.b32 	%r165, %r1, 9;
	add.s32 	%r167, %r165, %r61;
	add.s32 	%r246, %r167, 256;
	mov.b32 	%r248, 512;
$L__BB2_7:
	ld.shared.u32 	%r168, [%r246+-256];
	ld.shared.u32 	%r169, [%r15];
	ld.shared.u32 	%r170, [%r247+-512];
	add.s32 	%r171, %r170, %r168;
	min.s32 	%r172, %r169, %r171;
	st.shared.u32 	[%r15], %r172;
	ld.shared.u32 	%r173, [%r15+4];
	ld.shared.u32 	%r174, [%r247+-508];
	add.s32 	%r175, %r174, %r168;
	min.s32 	%r176, %r173, %r175;
	st.shared.u32 	[%r15+4], %r176;
	ld.shared.u32 	%r177, [%r246];
	ld.shared.u32 	%r178, [%r15+256];
	ld.shared.u32 	%r179, [%r247+-512];
	add.s32 	%r180, %r179, %r177;
	min.s32 	%r181, %r178, %r180;
	st.shared.u32 	[%r15+256], %r181;
	ld.shared.u32 	%r182, [%r15+260];
	ld.shared.u32 	%r183, [%r247+-508];
	add.s32 	%r184, %r183, %r177;
	min.s32 	%r185, %r182, %r184;
	st.shared.u32 	[%r15+260], %r185;
	bar.sync 	0;
	ld.shared.u32 	%r186, [%r246+-252];
	ld.shared.u32 	%r187, [%r15];
	ld.shared.u32 	%r188, [%r247+-256];
	add.s32 	%r189, %r188, %r186;
	min.s32 	%r190, %r187, %r189;
	st.shared.u32 	[%r15], %r190;
	ld.shared.u32 	%r191, [%r15+4];
	ld.shared.u32 	%r192, [%r247+-252];
	add.s32 	%r193, %r192, %r186;
	min.s32 	%r194, %r191, %r193;
	st.shared.u32 	[%r15+4], %r194;
	ld.shared.u32 	%r195, [%r246+4];
	ld.shared.u32 	%r196, [%r15+256];
	ld.shared.u32 	%r197, [%r247+-256];
	add.s32 	%r198, %r197, %r195;
	min.s32 	%r199, %r196, %r198;
	st.shared.u32 	[%r15+256], %r199;
	ld.shared.u32 	%r200, [%r15+260];
	ld.shared.u32 	%r201, [%r247+-252];
	add.s32 	%r202, %r201, %r195;
	min.s32 	%r203, %r200, %r202;
	st.shared.u32 	[%r15+260], %r203;
	bar.sync 	0;
	ld.shared.u32 	%r204, [%r246+-248];
	ld.shared.u32 	%r205, [%r15];
	ld.shared.u32 	%r206, [%r247];
	add.s32 	%r207, %r206, %r204;
	min.s32 	%r208, %r205, %r207;
	st.shared.u32 	[%r15], %r208;
	ld.shared.u32 	%r209, [%r15+4];
	ld.shared.u32 	%r210, [%r247+4];
	add.s32 	%r211, %r210, %r204;
	min.s32 	%r212, %r209, %r211;
	st.shared.u32 	[%r15+4], %r212;
	ld.shared.u32 	%r213, [%r246+8];
	ld.shared.u32 	%r214, [%r15+256];
	ld.shared.u32 	%r215, [%r247];
	add.s32 	%r216, %r215, %r213;
	min.s32 	%r217, %r214, %r216;
	st.shared.u32 	[%r15+256], %r217;
	ld.shared.u32 	%r218, [%r15+260];
	ld.shared.u32 	%r219, [%r247+4];
	add.s32 	%r220, %r219, %r213;
	min.s32 	%r221, %r218, %r220;
	st.shared.u32 	[%r15+260], %r221;
	bar.sync 	0;
	ld.shared.u32 	%r222, [%r246+-244];
	ld.shared.u32 	%r223, [%r15];
	ld.shared.u32 	%r224, [%r247+256];
	add.s32 	%r225, %r224, %r222;
	min.s32 	%r226, %r223, %r225;
	st.shared.u32 	[%r15], %r226;
	ld.shared.u32 	%r227, [%r15+4];
	ld.shared.u32 	%r228, [%r247+260];
	add.s32 	%r229, %r228, %r222;
	min.s32 	%r230, %r227, %r229;
	st.shared.u32 	[%r15+4], %r230;
	ld.shared.u32 	%r231, [%r246+12];
	ld.shared.u32 	%r232, [%r15+256];
	ld.shared.u32 	%r233, [%r247+256];
	add.s32 	%r234, %r233, %r231;
	min.s32 	%r235, %r232, %r234;
	st.shared.u32 	[%r15+256], %r235;
	ld.shared.u32 	%r236, [%r15+260];
	ld.shared.u32 	%r237, [%r247+260];
	add.s32 	%r238, %r237, %r231;
	min.s32 	%r239, %r236, %r238;
	st.shared.u32 	[%r15+260], %r239;
	bar.sync 	0;
	add.s32 	%r248, %r248, 1024;
	add.s32 	%r247, %r247, 1024;
	add.s32 	%r246, %r246, 16;
	setp.eq.s32 	%p6, %r248, 16896;
	@%p6 bra 	$L__BB2_8;
	bra.uni 	$L__BB2_7;
$L__BB2_8:
	ld.shared.u32 	%r240, [%r11];
	st.global.u32 	[%rd1], %r240;
	ld.shared.u32 	%r241, [%r11+4096];
	st.global.u32 	[%rd2], %r241;
	ld.shared.u32 	%r242, [%r11+8192];
	st.global.u32 	[%rd3], %r242;
	ld.shared.u32 	%r243, [%r11+12288];
	st.global.u32 	[%rd4], %r243;
	ret;

}
	// .globl	_Z8kernelDDPiiii
.visible .entry _Z8kernelDDPiiii(
	.param .u64 .ptr .align 1 _Z8kernelDDPiiii_param_0,
	.param .u32 _Z8kernelDDPiiii_param_1,
	.param .u32 _Z8kernelDDPiiii_param_2,
	.param .u32 _Z8kernelDDPiiii_param_3
)
{
	.reg .pred 	%p<4>;
	.reg .b32 	%r<147>;
	.reg .b64 	%rd<27>;
	// demoted variable
	.shared .align 4 .b8 _ZZ8kernelDDPiiiiE12leadRowBlock[16384];
	// demoted variable
	.shared .align 4 .b8 _ZZ8kernelDDPiiiiE15leadColumnBlock[16384];
	ld.param.u64 	%rd5, [_Z8kernelDDPiiii_param_0];
	ld.param.u32 	%r24, [_Z8kernelDDPiiii_param_1];
	ld.param.u32 	%r25, [_Z8kernelDDPiiii_param_3];
	cvta.to.global.u64 	%rd6, %rd5;
	mov.u32 	%r26, %tid.y;
	mov.u32 	%r27, %tid.x;
	shl.b32 	%r28, %r25, 6;
	mov.u32 	%r29, %ctaid.y;
	setp.ge.u32 	%p1, %r29, %r25;
	selp.u32 	%r30, 1, 0, %p1;
	add.s32 	%r31, %r29, %r30;
	shl.b32 	%r32, %r31, 6;
	mov.u32 	%r33, %ctaid.x;
	setp.ge.u32 	%p2, %r33, %r25;
	selp.u32 	%r34, 1, 0, %p2;
	add.s32 	%r35, %r33, %r34;
	shl.b32 	%r36, %r35, 6;
	shl.b32 	%r37, %r26, 5;
	add.s32 	%r38, %r37, %r27;
	shr.u32 	%r39, %r38, 6;
	and.b32  	%r40, %r38, 63;
	or.b32  	%r41, %r36, %r40;
	shl.b32 	%r42, %r38, 2;
	and.b32  	%r43, %r42, 252;
	mov.u32 	%r44, _ZZ8kernelDDPiiiiE12leadRowBlock;
	add.s32 	%r45, %r44, %r43;
	add.s32 	%r46, %r32, %r39;
	mul.lo.s32 	%r47, %r46, %r24;
	add.s32 	%r48, %r47, %r41;
	mul.wide.s32 	%rd7, %r48, 4;
	add.s64 	%rd1, %rd6, %rd7;
	ld.global.u32 	%r49, [%rd1];
	shl.b32 	%r50, %r39, 8;
	add.s32 	%r1, %r45, %r50;
	st.shared.u32 	[%r1], %r49;
	add.s32 	%r51, %r46, 16;
	mul.lo.s32 	%r52, %r51, %r24;
	add.s32 	%r53, %r52, %r41;
	mul.wide.s32 	%rd8, %r53, 4;
	add.s64 	%rd2, %rd6, %rd8;
	ld.global.u32 	%r54, [%rd2];
	st.shared.u32 	[%r1+4096], %r54;
	add.s32 	%r55, %r46, 32;
	mul.lo.s32 	%r56, %r55, %r24;
	add.s32 	%r57, %r56, %r41;
	mul.wide.s32 	%rd9, %r57, 4;
	add.s64 	%rd3, %rd6, %rd9;
	ld.global.u32 	%r58, [%rd3];
	st.shared.u32 	[%r1+8192], %r58;
	add.s32 	%r59, %r46, 48;
	mul.lo.s32 	%r60, %r59, %r24;
	add.s32 	%r61, %r60, %r41;
	mul.wide.s32 	%rd10, %r61, 4;
	add.s64 	%rd4, %rd6, %rd10;
	ld.global.u32 	%r62, [%rd4];
	st.shared.u32 	[%r1+12288], %r62;
	bar.sync 	0;
	shl.b32 	%r63, %r26, 9;
	add.s32 	%r64, %r44, %r63;
	shl.b32 	%r65, %r27, 3;
	add.s32 	%r2, %r64, %r65;
	ld.shared.u32 	%r146, [%r2];
	ld.shared.u32 	%r145, [%r2+4];
	ld.shared.u32 	%r144, [%r2+256];
	ld.shared.u32 	%r143, [%r2+260];
	bar.sync 	0;
	add.s32 	%r66, %r28, %r39;
	mad.lo.s32 	%r67, %r66, %r24, %r41;
	mul.wide.s32 	%rd11, %r67, 4;
	add.s64 	%rd12, %rd6, %rd11;
	ld.global.u32 	%r68, [%rd12];
	st.shared.u32 	[%r1], %r68;
	add.s32 	%r69, %r66, 16;
	mad.lo.s32 	%r70, %r69, %r24, %r41;
	mul.wide.s32 	%rd13, %r70, 4;
	add.s64 	%rd14, %rd6, %rd13;
	ld.global.u32 	%r71, [%rd14];
	st.shared.u32 	[%r1+4096], %r71;
	add.s32 	%r72, %r66, 32;
	mad.lo.s32 	%r73, %r72, %r24, %r41;
	mul.wide.s32 	%rd15, %r73, 4;
	add.s64 	%rd16, %rd6, %rd15;
	ld.global.u32 	%r74, [%rd16];
	st.shared.u32 	[%r1+8192], %r74;
	add.s32 	%r75, %r66, 48;
	mad.lo.s32 	%r76, %r75, %r24, %r41;
	mul.wide.s32 	%rd17, %r76, 4;
	add.s64 	%rd18, %rd6, %rd17;
	ld.global.u32 	%r77, [%rd18];
	st.shared.u32 	[%r1+12288], %r77;
	or.b32  	%r78, %r28, %r40;
	mov.u32 	%r79, _ZZ8kernelDDPiiiiE15leadColumnBlock;
	add.s32 	%r80, %r79, %r43;
	add.s32 	%r81, %r47, %r78;
	mul.wide.s32 	%rd19, %r81, 4;
	add.s64 	%rd20, %rd6, %rd19;
	ld.global.u32 	%r82, [%rd20];
	add.s32 	%r83, %r80, %r50;
	st.shared.u32 	[%r83], %r82;
	add.s32 	%r84, %r52, %r78;
	mul.wide.s32 	%rd21, %r84, 4;
	add.s64 	%rd22, %rd6, %rd21;
	ld.global.u32 	%r85, [%rd22];
	st.shared.u32 	[%r83+4096], %r85;
	add.s32 	%r86, %r56, %r78;
	mul.wide.s32 	%rd23, %r86, 4;
	add.s64 	%rd24, %rd6, %rd23;
	ld.global.u32 	%r87, [%rd24];
	st.shared.u32 	[%r83+8192], %r87;
	add.s32 	%r88, %r60, %r78;
	mul.wide.s32 	%rd25, %r88, 4;
	add.s64 	%rd26, %rd6, %rd25;
	ld.global.u32 	%r89, [%rd26];
	st.shared.u32 	[%r83+12288], %r89;
	bar.sync 	0;
	add.s32 	%r90, %r65, %r44;
	add.s32 	%r141, %r90, 512;
	add.s32 	%r91, %r63, %r79;
	add.s32 	%r140, %r91, 256;
	mov.b32 	%r142, 512;
$L__BB3_1:
	ld.shared.u32 	%r92, [%r140+-256];
	ld.shared.u32 	%r93, [%r141+-512];
	add.s32 	%r94, %r93, %r92;
	min.s32 	%r95, %r146, %r94;
	ld.shared.u32 	%r96, [%r141+-508];
	add.s32 	%r97, %r96, %r92;
	min.s32 	%r98, %r145, %r97;
	ld.shared.u32 	%r99, [%r140];
	add.s32 	%r100, %r93, %r99;
	min.s32 	%r101, %r144, %r100;
	add.s32 	%r102, %r96, %r99;
	min.s32 	%r103, %r143, %r102;
	ld.shared.u32 	%r104, [%r140+-252];
	ld.shared.u32 	%r105, [%r141+-256];
	add.s32 	%r106, %r105, %r104;
	min.s32 	%r107, %r95, %r106;
	ld.shared.u32 	%r108, [%r141+-252];
	add.s32 	%r109, %r108, %r104;
	min.s32 	%r110, %r98, %r109;
	ld.shared.u32 	%r111, [%r140+4];
	add.s32 	%r112, %r105, %r111;
	min.s32 	%r113, %r101, %r112;
	add.s32 	%r114, %r108, %r111;
	min.s32 	%r115, %r103, %r114;
	ld.shared.u32 	%r116, [%r140+-248];
	ld.shared.u32 	%r117, [%r141];
	add.s32 	%r118, %r117, %r116;
	min.s32 	%r119, %r107, %r118;
	ld.shared.u32 	%r120, [%r141+4];
	add.s32 	%r121, %r120, %r116;
	min.s32 	%r122, %r110, %r121;
	ld.shared.u32 	%r123, [%r140+8];
	add.s32 	%r124, %r117, %r123;
	min.s32 	%r125, %r113, %r124;
	add.s32 	%r126, %r120, %r123;
	min.s32 	%r127, %r115, %r126;
	ld.shared.u32 	%r128, [%r140+-244];
	ld.shared.u32 	%r129, [%r141+256];
	add.s32 	%r130, %r129, %r128;
	min.s32 	%r146, %r119, %r130;
	ld.shared.u32 	%r131, [%r141+260];
	add.s32 	%r132, %r131, %r128;
	min.s32 	%r145, %r122, %r132;
	ld.shared.u32 	%r133, [%r140+12];
	add.s32 	%r134, %r129, %r133;
	min.s32 	%r144, %r125, %r134;
	add.s32 	%r135, %r131, %r133;
	min.s32 	%r143, %r127, %r135;
	add.s32 	%r142, %r142, 1024;
	add.s32 	%r141, %r141, 1024;
	add.s32 	%r140, %r140, 16;
	setp.ne.s32 	%p3, %r142, 16896;
	@%p3 bra 	$L__BB3_1;
	bar.sync 	0;
	st.shared.u32 	[%r2], %r146;
	st.shared.u32 	[%r2+4], %r145;
	st.shared.u32 	[%r2+256], %r144;
	st.shared.u32 	[%r2+260], %r143;
	bar.sync 	0;
	ld.shared.u32 	%r136, [%r1];
	st.global.u32 	[%rd1], %r136;
	ld.shared.u32 	%r137, [%r1+4096];
	st.global.u32 	[%rd2], %r137;
	ld.shared.u32 	%r138, [%r1+8192];
	st.global.u32 	[%rd3], %r138;
	ld.shared.u32 	%r139, [%r1+12288];
	st.global.u32 	[%rd4], %r139;
	ret;

}


// ===== COMPILED SASS (sm_100) =====

	.target	sm_100

	.elftype	@"ET_EXEC"


//--------------------- .note.nv.tkinfo           --------------------------
	.section	.note.nv.tkinfo,"",@"SHT_NOTE"
	.sectionflags	@"SHF_NOTE_NV_TKINFO"
	.tkinfo
        /*0018*/ 	.word	0x00000002
        /*0030*/ 	.string	""
        /*0030*/ 	.string	"ptxas"
        /*0030*/ 	.string	"Cuda compilation tools, release 13.0, V13.0.88"
        /*0030*/ 	.string	"Build cuda_13.0.r13.0/compiler.36424714_0"
        /*0030*/ 	.string	"-arch sm_100 -m 64 "



//--------------------- .note.nv.cuinfo           --------------------------
	.section	.note.nv.cuinfo,"",@"SHT_NOTE"
	.sectionflags	@"SHF_NOTE_NV_CUINFO"
        /*0018*/ 	.short	0x0002
        /*001a*/ 	.short	0x0064
        /*001c*/ 	.short	0x0082
	.zero		2


//--------------------- .nv.info                  --------------------------
	.section	.nv.info,"",@"SHT_CUDA_INFO"
	.align	4


	//----- nvinfo : EIATTR_REGCOUNT
	.align		4
        /*0000*/ 	.byte	0x04, 0x2f
        /*0002*/ 	.short	(.L_1 - .L_0)
	.align		4
.L_0:
        /*0004*/ 	.word	index@(_Z7wakeGPUv)
        /*0008*/ 	.word	0x00000004


	//----- nvinfo : EIATTR_FRAME_SIZE
	.align		4
.L_1:
        /*000c*/ 	.byte	0x04, 0x11
        /*000e*/ 	.short	(.L_3 - .L_2)
	.align		4
.L_2:
        /*0010*/ 	.word	index@(_Z7wakeGPUv)
        /*0014*/ 	.word	0x00000000


	//----- nvinfo : EIATTR_REGCOUNT
	.align		4
.L_3:
        /*0018*/ 	.byte	0x04, 0x2f
        /*001a*/ 	.short	(.L_5 - .L_4)
	.align		4
.L_4:
        /*001c*/ 	.word	index@(_Z7kernelIPiiii)
        /*0020*/ 	.word	0x00000018


	//----- nvinfo : EIATTR_FRAME_SIZE
	.align		4
.L_5:
        /*0024*/ 	.byte	0x04, 0x11
        /*0026*/ 	.short	(.L_7 - .L_6)
	.align		4
.L_6:
        /*0028*/ 	.word	index@(_Z7kernelIPiiii)
        /*002c*/ 	.word	0x00000000


	//----- nvinfo : EIATTR_REGCOUNT
	.align		4
.L_7:
        /*0030*/ 	.byte	0x04, 0x2f
        /*0032*/ 	.short	(.L_9 - .L_8)
	.align		4
.L_8:
        /*0034*/ 	.word	index@(_Z8kernelSDPiiii)
        /*0038*/ 	.word	0x0000001d


	//----- nvinfo : EIATTR_FRAME_SIZE
	.align		4
.L_9:
        /*003c*/ 	.byte	0x04, 0x11
        /*003e*/ 	.short	(.L_11 - .L_10)
	.align		4
.L_10:
        /*0040*/ 	.word	index@(_Z8kernelSDPiiii)
        /*0044*/ 	.word	0x00000000


	//----- nvinfo : EIATTR_REGCOUNT
	.align		4
.L_11:
        /*0048*/ 	.byte	0x04, 0x2f
        /*004a*/ 	.short	(.L_13 - .L_12)
	.align		4
.L_12:
        /*004c*/ 	.word	index@(_Z8kernelDDPiiii)
        /*0050*/ 	.word	0x00000020


	//----- nvinfo : EIATTR_FRAME_SIZE
	.align		4
.L_13:
        /*0054*/ 	.byte	0x04, 0x11
        /*0056*/ 	.short	(.L_15 - .L_14)
	.align		4
.L_14:
        /*0058*/ 	.word	index@(_Z8kernelDDPiiii)
        /*005c*/ 	.word	0x00000000


	//----- nvinfo : EIATTR_MIN_STACK_SIZE
	.align		4
.L_15:
        /*0060*/ 	.byte	0x04, 0x12
        /*0062*/ 	.short	(.L_17 - .L_16)
	.align		4
.L_16:
        /*0064*/ 	.word	index@(_Z8kernelDDPiiii)
        /*0068*/ 	.word	0x00000000


	//----- nvinfo : EIATTR_MIN_STACK_SIZE
	.align		4
.L_17:
        /*006c*/ 	.byte	0x04, 0x12
        /*006e*/ 	.short	(.L_19 - .L_18)
	.align		4
.L_18:
        /*0070*/ 	.word	index@(_Z8kernelSDPiiii)
        /*0074*/ 	.word	0x00000000


	//----- nvinfo : EIATTR_MIN_STACK_SIZE
	.align		4
.L_19:
        /*0078*/ 	.byte	0x04, 0x12
        /*007a*/ 	.short	(.L_21 - .L_20)
	.align		4
.L_20:
        /*007c*/ 	.word	index@(_Z7kernelIPiiii)
        /*0080*/ 	.word	0x00000000


	//----- nvinfo : EIATTR_MIN_STACK_SIZE
	.align		4
.L_21:
        /*0084*/ 	.byte	0x04, 0x12
        /*0086*/ 	.short	(.L_23 - .L_22)
	.align		4
.L_22:
        /*0088*/ 	.word	index@(_Z7wakeGPUv)
        /*008c*/ 	.word	0x00000000
.L_23:


//--------------------- .nv.compat                --------------------------
	.section	.nv.compat,"",@"SHT_CUDA_COMPAT_INFO"
	.align	4
        /*0000*/ 	.byte	0x02, 0x09, 0x00, 0x00, 0x02, 0x02, 0x01, 0x00, 0x02, 0x05, 0x05, 0x00, 0x03, 0x07, 0x01, 0x01
        /*0010*/ 	.byte	0x02, 0x03, 0x00, 0x00, 0x02, 0x06, 0x01, 0x00, 0x04, 0x0b, 0x08, 0x00, 0x09, 0x00, 0x00, 0x00
        /*0020*/ 	.byte	0x00, 0x00, 0x00, 0x00


//--------------------- .nv.info._Z8kernelDDPiiii --------------------------
	.section	.nv.info._Z8kernelDDPiiii,"",@"SHT_CUDA_INFO"
	.sectionflags	@""
	.align	4


	//----- nvinfo : EIATTR_CUDA_API_VERSION
	.align		4
        /*0000*/ 	.byte	0x04, 0x37
        /*0002*/ 	.short	(.L_25 - .L_24)
.L_24:
        /*0004*/ 	.word	0x00000082


	//----- nvinfo : EIATTR_KPARAM_INFO
	.align		4
.L_25:
        /*0008*/ 	.byte	0x04, 0x17
        /*000a*/ 	.short	(.L_27 - .L_26)
.L_26:
        /*000c*/ 	.word	0x00000000
        /*0010*/ 	.short	0x0003
        /*0012*/ 	.short	0x0010
        /*0014*/ 	.byte	0x00, 0xf0, 0x11, 0x00


	//----- nvinfo : EIATTR_KPARAM_INFO
	.align		4
.L_27:
        /*0018*/ 	.byte	0x04, 0x17
        /*001a*/ 	.short	(.L_29 - .L_28)
.L_28:
        /*001c*/ 	.word	0x00000000
        /*0020*/ 	.short	0x0002
        /*0022*/ 	.short	0x000c
        /*0024*/ 	.byte	0x00, 0xf0, 0x11, 0x00


	//----- nvinfo : EIATTR_KPARAM_INFO
	.align		4
.L_29:
        /*0028*/ 	.byte	0x04, 0x17
        /*002a*/ 	.short	(.L_31 - .L_30)
.L_30:
        /*002c*/ 	.word	0x00000000
        /*0030*/ 	.short	0x0001
        /*0032*/ 	.short	0x0008
        /*0034*/ 	.byte	0x00, 0xf0, 0x11, 0x00


	//----- nvinfo : EIATTR_KPARAM_INFO
	.align		4
.L_31:
        /*0038*/ 	.byte	0x04, 0x17
        /*003a*/ 	.short	(.L_33 - .L_32)
.L_32:
        /*003c*/ 	.word	0x00000000
        /*0040*/ 	.short	0x0000
        /*0042*/ 	.short	0x0000
        /*0044*/ 	.byte	0x00, 0xf5, 0x21, 0x00


	//----- nvinfo : EIATTR_SPARSE_MMA_MASK
	.align		4
.L_33:
        /*0048*/ 	.byte	0x03, 0x50
        /*004a*/ 	.short	0x0000


	//----- nvinfo : EIATTR_MAXREG_COUNT
	.align		4
        /*004c*/ 	.byte	0x03, 0x1b
        /*004e*/ 	.short	0x00ff


	//----- nvinfo : EIATTR_NUM_BARRIERS
	.align		4
        /*0050*/ 	.byte	0x02, 0x4c
        /*0052*/ 	.byte	0x01
	.zero		1


	//----- nvinfo : EIATTR_MERCURY_ISA_VERSION
	.align		4
        /*0054*/ 	.byte	0x03, 0x5f
        /*0056*/ 	.short	0x0101


	//----- nvinfo : EIATTR_VRC_CTA_INIT_COUNT
	.align		4
        /*0058*/ 	.byte	0x02, 0x4a
	.zero		1
	.zero		1


	//----- nvinfo : EIATTR_EXIT_INSTR_OFFSETS
	.align		4
        /*005c*/ 	.byte	0x04, 0x1c
        /*005e*/ 	.short	(.L_35 - .L_34)


	//   ....[0]....
.L_34:
        /*0060*/ 	.word	0x00000cf0


	//----- nvinfo : EIATTR_CBANK_PARAM_SIZE
	.align		4
.L_35:
        /*0064*/ 	.byte	0x03, 0x19
        /*0066*/ 	.short	0x0014


	//----- nvinfo : EIATTR_PARAM_CBANK
	.align		4
        /*0068*/ 	.byte	0x04, 0x0a
        /*006a*/ 	.short	(.L_37 - .L_36)
	.align		4
.L_36:
        /*006c*/ 	.word	index@(.nv.constant0._Z8kernelDDPiiii)
        /*0070*/ 	.short	0x0380
        /*0072*/ 	.short	0x0014


	//----- nvinfo : EIATTR_SW_WAR
	.align		4
.L_37:
        /*0074*/ 	.byte	0x04, 0x36
        /*0076*/ 	.short	(.L_39 - .L_38)
.L_38:
        /*0078*/ 	.word	0x00000008
.L_39:


//--------------------- .nv.info._Z8kernelSDPiiii --------------------------
	.section	.nv.info._Z8kernelSDPiiii,"",@"SHT_CUDA_INFO"
	.sectionflags	@""
	.align	4


	//----- nvinfo : EIATTR_CUDA_API_VERSION
	.align		4
        /*0000*/ 	.byte	0x04, 0x37
        /*0002*/ 	.short	(.L_41 - .L_40)
.L_40:
        /*0004*/ 	.word	0x00000082


	//----- nvinfo : EIATTR_KPARAM_INFO
	.align		4
.L_41:
        /*0008*/ 	.byte	0x04, 0x17
        /*000a*/ 	.short	(.L_43 - .L_42)
.L_42:
        /*000c*/ 	.word	0x00000000
        /*0010*/ 	.short	0x0003
        /*0012*/ 	.short	0x0010
        /*0014*/ 	.byte	0x00, 0xf0, 0x11, 0x00


	//----- nvinfo : EIATTR_KPARAM_INFO
	.align		4
.L_43:
        /*0018*/ 	.byte	0x04, 0x17
        /*001a*/ 	.short	(.L_45 - .L_44)
.L_44:
        /*001c*/ 	.word	0x00000000
        /*0020*/ 	.short	0x0002
        /*0022*/ 	.short	0x000c
        /*0024*/ 	.byte	0x00, 0xf0, 0x11, 0x00


	//----- nvinfo : EIATTR_KPARAM_INFO
	.align		4
.L_45:
        /*0028*/ 	.byte	0x04, 0x17
        /*002a*/ 	.short	(.L_47 - .L_46)
.L_46:
        /*002c*/ 	.word	0x00000000
        /*0030*/ 	.short	0x0001
        /*0032*/ 	.short	0x0008
        /*0034*/ 	.byte	0x00, 0xf0, 0x11, 0x00


	//----- nvinfo : EIATTR_KPARAM_INFO
	.align		4
.L_47:
        /*0038*/ 	.byte	0x04, 0x17
        /*003a*/ 	.short	(.L_49 - .L_48)
.L_48:
        /*003c*/ 	.word	0x00000000
        /*0040*/ 	.short	0x0000
        /*0042*/ 	.short	0x0000
        /*0044*/ 	.byte	0x00, 0xf5, 0x21, 0x00


	//----- nvinfo : EIATTR_SPARSE_MMA_MASK
	.align		4
.L_49:
        /*0048*/ 	.byte	0x03, 0x50
        /*004a*/ 	.short	0x0000


	//----- nvinfo : EIATTR_MAXREG_COUNT
	.align		4
        /*004c*/ 	.byte	0x03, 0x1b
        /*004e*/ 	.short	0x00ff


	//----- nvinfo : EIATTR_NUM_BARRIERS
	.align		4
        /*0050*/ 	.byte	0x02, 0x4c
        /*0052*/ 	.byte	0x01
	.zero		1


	//----- nvinfo : EIATTR_MERCURY_ISA_VERSION
	.align		4
        /*0054*/ 	.byte	0x03, 0x5f
        /*0056*/ 	.short	0x0101


	//----- nvinfo : EIATTR_VRC_CTA_INIT_COUNT
	.align		4
        /*0058*/ 	.byte	0x02, 0x4a
	.zero		1
	.zero		1


	//----- nvinfo : EIATTR_EXIT_INSTR_OFFSETS
	.align		4
        /*005c*/ 	.byte	0x04, 0x1c
        /*005e*/ 	.short	(.L_51 - .L_50)


	//   ....[0]....
.L_50:
        /*0060*/ 	.word	0x000010b0


	//----- nvinfo : EIATTR_CBANK_PARAM_SIZE
	.align		4
.L_51:
        /*0064*/ 	.byte	0x03, 0x19
        /*0066*/ 	.short	0x0014


	//----- nvinfo : EIATTR_PARAM_CBANK
	.align		4
        /*0068*/ 	.byte	0x04, 0x0a
        /*006a*/ 	.short	(.L_53 - .L_52)
	.align		4
.L_52:
        /*006c*/ 	.word	index@(.nv.constant0._Z8kernelSDPiiii)
        /*0070*/ 	.short	0x0380
        /*0072*/ 	.short	0x0014


	//----- nvinfo : EIATTR_SW_WAR
	.align		4
.L_53:
        /*0074*/ 	.byte	0x04, 0x36
        /*0076*/ 	.short	(.L_55 - .L_54)
.L_54:
        /*0078*/ 	.word	0x00000008
.L_55:


//--------------------- .nv.info._Z7kernelIPiiii  --------------------------
	.section	.nv.info._Z7kernelIPiiii,"",@"SHT_CUDA_INFO"
	.sectionflags	@""
	.align	4


	//----- nvinfo : EIATTR_CUDA_API_VERSION
	.align		4
        /*0000*/ 	.byte	0x04, 0x37
        /*0002*/ 	.short	(.L_57 - .L_56)
.L_56:
        /*0004*/ 	.word	0x00000082


	//----- nvinfo : EIATTR_KPARAM_INFO
	.align		4
.L_57:
        /*0008*/ 	.byte	0x04, 0x17
        /*000a*/ 	.short	(.L_59 - .L_58)
.L_58:
        /*000c*/ 	.word	0x00000000
        /*0010*/ 	.short	0x0003
        /*0012*/ 	.short	0x0010
        /*0014*/ 	.byte	0x00, 0xf0, 0x11, 0x00


	//----- nvinfo : EIATTR_KPARAM_INFO
	.align		4
.L_59:
        /*0018*/ 	.byte	0x04, 0x17
        /*001a*/ 	.short	(.L_61 - .L_60)
.L_60:
        /*001c*/ 	.word	0x00000000
        /*0020*/ 	.short	0x0002
        /*0022*/ 	.short	0x000c
        /*0024*/ 	.byte	0x00, 0xf0, 0x11, 0x00


	//----- nvinfo : EIATTR_KPARAM_INFO
	.align		4
.L_61:
        /*0028*/ 	.byte	0x04, 0x17
        /*002a*/ 	.short	(.L_63 - .L_62)
.L_62:
        /*002c*/ 	.word	0x00000000
        /*0030*/ 	.short	0x0001
        /*0032*/ 	.short	0x0008
        /*0034*/ 	.byte	0x00, 0xf0, 0x11, 0x00


	//----- nvinfo : EIATTR_KPARAM_INFO
	.align		4
.L_63:
        /*0038*/ 	.byte	0x04, 0x17
        /*003a*/ 	.short	(.L_65 - .L_64)
.L_64:
        /*003c*/ 	.word	0x00000000
        /*0040*/ 	.short	0x0000
        /*0042*/ 	.short	0x0000
        /*0044*/ 	.byte	0x00, 0xf5, 0x21, 0x00


	//----- nvinfo : EIATTR_SPARSE_MMA_MASK
	.align		4
.L_65:
        /*0048*/ 	.byte	0x03, 0x50
        /*004a*/ 	.short	0x0000


	//----- nvinfo : EIATTR_MAXREG_COUNT
	.align		4
        /*004c*/ 	.byte	0x03, 0x1b
        /*004e*/ 	.short	0x00ff


	//----- nvinfo : EIATTR_NUM_BARRIERS
	.align		4
        /*0050*/ 	.byte	0x02, 0x4c
        /*0052*/ 	.byte	0x01
	.zero		1


	//----- nvinfo : EIATTR_MERCURY_ISA_VERSION
	.align		4
        /*0054*/ 	.byte	0x03, 0x5f
        /*0056*/ 	.short	0x0101


	//----- nvinfo : EIATTR_VRC_CTA_INIT_COUNT
	.align		4
        /*0058*/ 	.byte	0x02, 0x4a
	.zero		1
	.zero		1


	//----- nvinfo : EIATTR_EXIT_INSTR_OFFSETS
	.align		4
        /*005c*/ 	.byte	0x04, 0x1c
        /*005e*/ 	.short	(.L_67 - .L_66)


	//   ....[0]....
.L_66:
        /*0060*/ 	.word	0x000008e0


	//----- nvinfo : EIATTR_CBANK_PARAM_SIZE
	.align		4
.L_67:
        /*0064*/ 	.byte	0x03, 0x19
        /*0066*/ 	.short	0x0014


	//----- nvinfo : EIATTR_PARAM_CBANK
	.align		4
        /*0068*/ 	.byte	0x04, 0x0a
        /*006a*/ 	.short	(.L_69 - .L_68)
	.align		4
.L_68:
        /*006c*/ 	.word	index@(.nv.constant0._Z7kernelIPiiii)
        /*0070*/ 	.short	0x0380
        /*0072*/ 	.short	0x0014


	//----- nvinfo : EIATTR_SW_WAR
	.align		4
.L_69:
        /*0074*/ 	.byte	0x04, 0x36
        /*0076*/ 	.short	(.L_71 - .L_70)
.L_70:
        /*0078*/ 	.word	0x00000008
.L_71:


//--------------------- .nv.info._Z7wakeGPUv      --------------------------
	.section	.nv.info._Z7wakeGPUv,"",@"SHT_CUDA_INFO"
	.sectionflags	@""
	.align	4


	//----- nvinfo : EIATTR_CUDA_API_VERSION
	.align		4
        /*0000*/ 	.byte	0x04, 0x37
        /*0002*/ 	.short	(.L_73 - .L_72)
.L_72:
        /*0004*/ 	.word	0x00000082


	//----- nvinfo : EIATTR_SPARSE_MMA_MASK
	.align		4
.L_73:
        /*0008*/ 	.byte	0x03, 0x50
        /*000a*/ 	.short	0x0000


	//----- nvinfo : EIATTR_MAXREG_COUNT
	.align		4
        /*000c*/ 	.byte	0x03, 0x1b
        /*000e*/ 	.short	0x00ff


	//----- nvinfo : EIATTR_MERCURY_ISA_VERSION
	.align		4
        /*0010*/ 	.byte	0x03, 0x5f
        /*0012*/ 	.short	0x0101


	//----- nvinfo : EIATTR_VRC_CTA_INIT_COUNT
	.align		4
        /*0014*/ 	.byte	0x02, 0x4a
	.zero		1
	.zero		1


	//----- nvinfo : EIATTR_EXIT_INSTR_OFFSETS
	.align		4
        /*0018*/ 	.byte	0x04, 0x1c
        /*001a*/ 	.short	(.L_75 - .L_74)


	//   ....[0]....
.L_74:
        /*001c*/ 	.word	0x00000010


	//----- nvinfo : EIATTR_SW_WAR
	.align		4
.L_75:
        /*0020*/ 	.byte	0x04, 0x36
        /*0022*/ 	.short	(.L_77 - .L_76)
.L_76:
        /*0024*/ 	.word	0x00000008
.L_77:


//--------------------- .nv.callgraph             --------------------------
	.section	.nv.callgraph,"",@"SHT_CUDA_CALLGRAPH"
	.align	4
	.sectionentsize	8
	.align		4
        /*0000*/ 	.word	0x00000000
	.align		4
        /*0004*/ 	.word	0xffffffff
	.align		4
        /*0008*/ 	.word	0x00000000
	.align		4
        /*000c*/ 	.word	0xfffffffe
	.align		4
        /*0010*/ 	.word	0x00000000
	.align		4
        /*0014*/ 	.word	0xfffffffd
	.align		4
        /*0018*/ 	.word	0x00000000
	.align		4
        /*001c*/ 	.word	0xfffffffc


//--------------------- .text._Z8kernelDDPiiii    --------------------------
	.section	.text._Z8kernelDDPiiii,"ax",@progbits
	.align	128
        .global         _Z8kernelDDPiiii
        .type           _Z8kernelDDPiiii,@function
        .size           _Z8kernelDDPiiii,(.L_x_12 - _Z8kernelDDPiiii)
        .other          _Z8kernelDDPiiii,@"STO_CUDA_ENTRY STV_DEFAULT"
_Z8kernelDDPiiii:
.text._Z8kernelDDPiiii:
[----:B------:R-:W-:Y:S01]  /*0000*/  LDC R1, c[0x0][0x37c] ;  /* 0x0000df00ff017b82 */ /* 0x000fe20000000800 */
[----:B------:R-:W0:Y:S07]  /*0010*/  S2R R8, SR_TID.Y ;  /* 0x0000000000087919 */ /* 0x000e2e0000002200 */
[----:B------:R-:W1:Y:S01]  /*0020*/  S2UR UR4, SR_CTAID.Y ;  /* 0x00000000000479c3 */ /* 0x000e620000002600 */
[----:B------:R-:W2:Y:S01]  /*0030*/  LDCU UR7, c[0x0][0x388] ;  /* 0x00007100ff0777ac */ /* 0x000ea20008000800 */
[----:B------:R-:W0:Y:S06]  /*0040*/  S2R R9, SR_TID.X ;  /* 0x0000000000097919 */ /* 0x000e2c0000002100 */
[----:B------:R-:W3:Y:S08]  /*0050*/  LDC R0, c[0x0][0x390] ;  /* 0x0000e400ff007b82 */ /* 0x000ef00000000800 */
[----:B------:R-:W4:Y:S08]  /*0060*/  S2UR UR5, SR_CTAID.X ;  /* 0x00000000000579c3 */ /* 0x000f300000002500 */
[----:B------:R-:W5:Y:S01]  /*0070*/  LDC.64 R10, c[0x0][0x380] ;  /* 0x0000e000ff0a7b82 */ /* 0x000f620000000a00 */
[----:B-1----:R-:W-:-:S06]  /*0080*/  UIADD3 UR6, UPT, UPT, UR4, 0x1, URZ ;  /* 0x0000000104067890 */ /* 0x002fcc000fffe0ff */
[----:B------:R-:W-:Y:S01]  /*0090*/  IMAD.U32 R2, RZ, RZ, UR6 ;  /* 0x00000006ff027e24 */ /* 0x000fe2000f8e00ff */
[----:B---3--:R-:W-:Y:S01]  /*00a0*/  ISETP.LE.U32.AND P0, PT, R0, UR4, PT ;  /* 0x0000000400007c0c */ /* 0x008fe2000bf03070 */
[----:B0-----:R-:W-:Y:S01]  /*00b0*/  IMAD R24, R8, 0x20, R9 ;  /* 0x0000002008187824 */ /* 0x001fe200078e0209 */
[----:B----4-:R-:W-:Y:S01]  /*00c0*/  ISETP.LE.U32.AND P1, PT, R0, UR5, PT ;  /* 0x0000000500007c0c */ /* 0x010fe2000bf23070 */
[----:B------:R-:W-:-:S03]  /*00d0*/  UIADD3 UR8, UPT, UPT, UR5, 0x1, URZ ;  /* 0x0000000105087890 */ /* 0x000fc6000fffe0ff */
[----:B------:R-:W-:Y:S02]  /*00e0*/  SHF.R.U32.HI R5, RZ, 0x6, R24 ;  /* 0x00000006ff057819 */ /* 0x000fe40000011618 */
[----:B------:R-:W-:-:S05]  /*00f0*/  LOP3.LUT R3, R24, 0x3f, RZ, 0xc0, !PT ;  /* 0x0000003f18037812 */ /* 0x000fca00078ec0ff */
[----:B------:R-:W-:Y:S02]  /*0100*/  @!P0 IMAD R2, RZ, RZ, UR4 ;  /* 0x00000004ff028e24 */ /* 0x000fe4000f8e02ff */
[----:B------:R-:W-:Y:S02]  /*0110*/  IMAD.U32 R4, RZ, RZ, UR8 ;  /* 0x00000008ff047e24 */ /* 0x000fe4000f8e00ff */
[----:B------:R-:W-:Y:S01]  /*0120*/  IMAD R15, R2, 0x40, R5 ;  /* 0x00000040020f7824 */ /* 0x000fe200078e0205 */
[----:B------:R-:W0:Y:S01]  /*0130*/  LDCU.64 UR8, c[0x0][0x358] ;  /* 0x00006b00ff0877ac */ /* 0x000e220008000a00 */
[----:B------:R-:W-:Y:S02]  /*0140*/  @!P1 IMAD R4, RZ, RZ, UR5 ;  /* 0x00000005ff049e24 */ /* 0x000fe4000f8e02ff */
[----:B------:R-:W-:Y:S02]  /*0150*/  VIADD R29, R15, 0x10 ;  /* 0x000000100f1d7836 */ /* 0x000fe40000000000 */
[----:B------:R-:W-:-:S02]  /*0160*/  IMAD R4, R4, 0x40, R3 ;  /* 0x0000004004047824 */ /* 0x000fc400078e0203 */
[C---:B------:R-:W-:Y:S02]  /*0170*/  VIADD R25, R15.reuse, 0x20 ;  /* 0x000000200f197836 */ /* 0x040fe40000000000 */
[C---:B------:R-:W-:Y:S02]  /*0180*/  VIADD R3, R15.reuse, 0x30 ;  /* 0x000000300f037836 */ /* 0x040fe40000000000 */
[--C-:B--2---:R-:W-:Y:S02]  /*0190*/  IMAD R27, R15, UR7, R4.reuse ;  /* 0x000000070f1b7c24 */ /* 0x104fe4000f8e0204 */
[--C-:B------:R-:W-:Y:S02]  /*01a0*/  IMAD R19, R29, UR7, R4.reuse ;  /* 0x000000071d137c24 */ /* 0x100fe4000f8e0204 */
[--C-:B------:R-:W-:Y:S02]  /*01b0*/  IMAD R17, R25, UR7, R4.reuse ;  /* 0x0000000719117c24 */ /* 0x100fe4000f8e0204 */
[----:B------:R-:W-:-:S02]  /*01c0*/  IMAD R7, R3, UR7, R4 ;  /* 0x0000000703077c24 */ /* 0x000fc4000f8e0204 */
[----:B-----5:R-:W-:-:S04]  /*01d0*/  IMAD.WIDE R26, R27, 0x4, R10 ;  /* 0x000000041b1a7825 */ /* 0x020fc800078e020a */
[--C-:B------:R-:W-:Y:S01]  /*01e0*/  IMAD.WIDE R18, R19, 0x4, R10.reuse ;  /* 0x0000000413127825 */ /* 0x100fe200078e020a */
[----:B0-----:R-:W2:Y:S03]  /*01f0*/  LDG.E R13, desc[UR8][R26.64] ;  /* 0x000000081a0d7981 */ /* 0x001ea6000c1e1900 */
[--C-:B------:R-:W-:Y:S01]  /*0200*/  IMAD.WIDE R16, R17, 0x4, R10.reuse ;  /* 0x0000000411107825 */ /* 0x100fe200078e020a */
[----:B------:R-:W3:Y:S03]  /*0210*/  LDG.E R23, desc[UR8][R18.64] ;  /* 0x0000000812177981 */ /* 0x000ee6000c1e1900 */
[----:B------:R-:W-:Y:S01]  /*0220*/  IMAD.WIDE R6, R7, 0x4, R10 ;  /* 0x0000000407067825 */ /* 0x000fe200078e020a */
[----:B------:R-:W4:Y:S04]  /*0230*/  LDG.E R28, desc[UR8][R16.64] ;  /* 0x00000008101c7981 */ /* 0x000f28000c1e1900 */
[----:B------:R-:W5:Y:S01]  /*0240*/  LDG.E R21, desc[UR8][R6.64] ;  /* 0x0000000806157981 */ /* 0x000f62000c1e1900 */
[----:B------:R-:W0:Y:S01]  /*0250*/  S2UR UR6, SR_CgaCtaId ;  /* 0x00000000000679c3 */ /* 0x000e220000008800 */
[----:B------:R-:W-:Y:S01]  /*0260*/  IMAD.SHL.U32 R2, R24, 0x4, RZ ;  /* 0x0000000418027824 */ /* 0x000fe200078e00ff */
[----:B------:R-:W-:-:S02]  /*0270*/  UMOV UR4, 0x400 ;  /* 0x0000040000047882 */ /* 0x000fc40000000000 */
[----:B------:R-:W-:Y:S02]  /*0280*/  UIADD3 UR5, UPT, UPT, UR4, 0x4000, URZ ;  /* 0x0000400004057890 */ /* 0x000fe4000fffe0ff */
[----:B------:R-:W-:Y:S01]  /*0290*/  LOP3.LUT R12, R2, 0xfc, RZ, 0xc0, !PT ;  /* 0x000000fc020c7812 */ /* 0x000fe200078ec0ff */
[----:B------:R-:W-:Y:S01]  /*02a0*/  IMAD.SHL.U32 R2, R0, 0x40, RZ ;  /* 0x0000004000027824 */ /* 0x000fe200078e00ff */
[----:B0-----:R-:W-:-:S06]  /*02b0*/  ULEA UR4, UR6, UR4, 0x18 ;  /* 0x0000000406047291 */ /* 0x001fcc000f8ec0ff */
[----:B------:R-:W-:-:S04]  /*02c0*/  VIADD R14, R12, UR4 ;  /* 0x000000040c0e7c36 */ /* 0x000fc80008000000 */
[----:B------:R-:W-:Y:S01]  /*02d0*/  IMAD R0, R5, 0x100, R14 ;  /* 0x0000010005007824 */ /* 0x000fe200078e020e */
[----:B------:R-:W-:Y:S01]  /*02e0*/  ULEA UR5, UR6, UR5, 0x18 ;  /* 0x0000000506057291 */ /* 0x000fe2000f8ec0ff */
[----:B------:R-:W-:-:S05]  /*02f0*/  LOP3.LUT R24, R2, 0x3f, R24, 0xf8, !PT ;  /* 0x0000003f02187812 */ /* 0x000fca00078ef818 */
[----:B------:R-:W-:-:S04]  /*0300*/  VIADD R12, R12, UR5 ;  /* 0x000000050c0c7c36 */ /* 0x000fc80008000000 */
[----:B------:R-:W-:Y:S02]  /*0310*/  IMAD R14, R5, 0x100, R12 ;  /* 0x00000100050e7824 */ /* 0x000fe400078e020c */
[----:B------:R-:W-:Y:S01]  /*0320*/  IMAD.IADD R5, R2, 0x1, R5 ;  /* 0x0000000102057824 */ /* 0x000fe200078e0205 */
[----:B------:R-:W-:-:S05]  /*0330*/  LEA R2, R8, UR4, 0x9 ;  /* 0x0000000408027c11 */ /* 0x000fca000f8e48ff */
[----:B------:R-:W-:Y:S02]  /*0340*/  IMAD R2, R9, 0x8, R2 ;  /* 0x0000000809027824 */ /* 0x000fe400078e0202 */
[----:B------:R-:W-:Y:S01]  /*0350*/  IMAD R12, R5, UR7, R4 ;  /* 0x00000007050c7c24 */ /* 0x000fe2000f8e0204 */
[----:B--2---:R0:W-:Y:S04]  /*0360*/  STS [R0], R13 ;  /* 0x0000000d00007388 */ /* 0x0041e80000000800 */
[----:B---3--:R-:W-:Y:S04]  /*0370*/  STS [R0+0x1000], R23 ;  /* 0x0010001700007388 */ /* 0x008fe80000000800 */
[----:B----4-:R-:W-:Y:S04]  /*0380*/  STS [R0+0x2000], R28 ;  /* 0x0020001c00007388 */ /* 0x010fe80000000800 */
[----:B-----5:R-:W-:Y:S01]  /*0390*/  STS [R0+0x3000], R21 ;  /* 0x0030001500007388 */ /* 0x020fe20000000800 */
[----:B------:R-:W-:Y:S01]  /*03a0*/  BAR.SYNC.DEFER_BLOCKING 0x0 ;  /* 0x0000000000007b1d */ /* 0x000fe20000010000 */
[----:B0-----:R-:W-:-:S05]  /*03b0*/  IMAD.WIDE R12, R12, 0x4, R10 ;  /* 0x000000040c0c7825 */ /* 0x001fca00078e020a */
[----:B------:R-:W0:Y:S04]  /*03c0*/  LDS.64 R20, [R2] ;  /* 0x0000000002147984 */ /* 0x000e280000000a00 */
[----:B------:R-:W1:Y:S01]  /*03d0*/  LDS.64 R22, [R2+0x100] ;  /* 0x0001000002167984 */ /* 0x000e620000000a00 */
[----:B------:R-:W-:Y:S06]  /*03e0*/  BAR.SYNC.DEFER_BLOCKING 0x0 ;  /* 0x0000000000007b1d */ /* 0x000fec0000010000 */
[----:B------:R2:W3:Y:S02]  /*03f0*/  LDG.E R13, desc[UR8][R12.64] ;  /* 0x000000080c0d7981 */ /* 0x0004e4000c1e1900 */
[----:B--2---:R-:W-:-:S04]  /*0400*/  VIADD R12, R5, 0x10 ;  /* 0x00000010050c7836 */ /* 0x004fc80000000000 */
[----:B------:R-:W-:Y:S01]  /*0410*/  IMAD R12, R12, UR7, R4 ;  /* 0x000000070c0c7c24 */ /* 0x000fe2000f8e0204 */
[----:B---3--:R2:W-:Y:S03]  /*0420*/  STS [R0], R13 ;  /* 0x0000000d00007388 */ /* 0x0085e60000000800 */
[----:B--2---:R-:W-:-:S06]  /*0430*/  IMAD.WIDE R12, R12, 0x4, R10 ;  /* 0x000000040c0c7825 */ /* 0x004fcc00078e020a */
[----:B------:R-:W2:Y:S01]  /*0440*/  LDG.E R12, desc[UR8][R12.64] ;  /* 0x000000080c0c7981 */ /* 0x000ea2000c1e1900 */
[C---:B------:R-:W-:Y:S02]  /*0450*/  VIADD R28, R5.reuse, 0x20 ;  /* 0x00000020051c7836 */ /* 0x040fe40000000000 */
[----:B------:R-:W-:Y:S02]  /*0460*/  VIADD R5, R5, 0x30 ;  /* 0x0000003005057836 */ /* 0x000fe40000000000 */
[--C-:B------:R-:W-:Y:S02]  /*0470*/  IMAD R28, R28, UR7, R4.reuse ;  /* 0x000000071c1c7c24 */ /* 0x100fe4000f8e0204 */
[----:B------:R-:W-:Y:S02]  /*0480*/  IMAD R5, R5, UR7, R4 ;  /* 0x0000000705057c24 */ /* 0x000fe4000f8e0204 */
[--C-:B------:R-:W-:Y:S02]  /*0490*/  IMAD R29, R29, UR7, R24.reuse ;  /* 0x000000071d1d7c24 */ /* 0x100fe4000f8e0218 */
[----:B------:R-:W-:-:S02]  /*04a0*/  IMAD R15, R15, UR7, R24 ;  /* 0x000000070f0f7c24 */ /* 0x000fc4000f8e0218 */
[--C-:B------:R-:W-:Y:S02]  /*04b0*/  IMAD R4, R25, UR7, R24.reuse ;  /* 0x0000000719047c24 */ /* 0x100fe4000f8e0218 */
[----:B------:R-:W-:Y:S02]  /*04c0*/  IMAD R3, R3, UR7, R24 ;  /* 0x0000000703037c24 */ /* 0x000fe4000f8e0218 */
[----:B------:R-:W-:-:S04]  /*04d0*/  IMAD.WIDE R24, R28, 0x4, R10 ;  /* 0x000000041c187825 */ /* 0x000fc800078e020a */
[--C-:B------:R-:W-:Y:S02]  /*04e0*/  IMAD.WIDE R28, R29, 0x4, R10.reuse ;  /* 0x000000041d1c7825 */ /* 0x100fe400078e020a */
[----:B------:R-:W3:Y:S04]  /*04f0*/  LDG.E R25, desc[UR8][R24.64] ;  /* 0x0000000818197981 */ /* 0x000ee8000c1e1900 */
[----:B------:R4:W5:Y:S02]  /*0500*/  LDG.E R24, desc[UR8][R28.64] ;  /* 0x000000081c187981 */ /* 0x000964000c1e1900 */
[----:B----4-:R-:W-:-:S06]  /*0510*/  IMAD.WIDE R28, R4, 0x4, R10 ;  /* 0x00000004041c7825 */ /* 0x010fcc00078e020a */
[----:B------:R-:W4:Y:S04]  /*0520*/  LDG.E R29, desc[UR8][R28.64] ;  /* 0x000000081c1d7981 */ /* 0x000f28000c1e1900 */
[----:B--2---:R2:W-:Y:S02]  /*0530*/  STS [R0+0x1000], R12 ;  /* 0x0010000c00007388 */ /* 0x0045e40000000800 */
[----:B--2---:R-:W-:-:S05]  /*0540*/  IMAD.WIDE R12, R5, 0x4, R10 ;  /* 0x00000004050c7825 */ /* 0x004fca00078e020a */
[----:B------:R2:W5:Y:S02]  /*0550*/  LDG.E R5, desc[UR8][R12.64] ;  /* 0x000000080c057981 */ /* 0x000564000c1e1900 */
[----:B--2---:R-:W-:-:S04]  /*0560*/  IMAD.WIDE R12, R15, 0x4, R10 ;  /* 0x000000040f0c7825 */ /* 0x004fc800078e020a */
[----:B------:R-:W-:Y:S01]  /*0570*/  IMAD.WIDE R10, R3, 0x4, R10 ;  /* 0x00000004030a7825 */ /* 0x000fe200078e020a */
[----:B------:R-:W2:Y:S05]  /*0580*/  LDG.E R15, desc[UR8][R12.64] ;  /* 0x000000080c0f7981 */ /* 0x000eaa000c1e1900 */
[----:B------:R-:W2:Y:S04]  /*0590*/  LDG.E R11, desc[UR8][R10.64] ;  /* 0x000000080a0b7981 */ /* 0x000ea8000c1e1900 */
[----:B---3--:R3:W-:Y:S01]  /*05a0*/  STS [R0+0x2000], R25 ;  /* 0x0020001900007388 */ /* 0x0087e20000000800 */
[----:B------:R-:W-:-:S02]  /*05b0*/  LEA R4, R9, UR4, 0x3 ;  /* 0x0000000409047c11 */ /* 0x000fc4000f8e18ff */
[----:B------:R-:W-:-:S03]  /*05c0*/  LEA R3, R8, UR5, 0x9 ;  /* 0x0000000508037c11 */ /* 0x000fc6000f8e48ff */
[----:B------:R-:W-:Y:S02]  /*05d0*/  VIADD R4, R4, 0x200 ;  /* 0x0000020004047836 */ /* 0x000fe40000000000 */
[----:B------:R-:W-:Y:S01]  /*05e0*/  VIADD R3, R3, 0x100 ;  /* 0x0000010003037836 */ /* 0x000fe20000000000 */
[----:B------:R-:W-:Y:S01]  /*05f0*/  UMOV UR4, 0x200 ;  /* 0x0000020000047882 */ /* 0x000fe20000000000 */
[----:B-----5:R3:W-:Y:S04]  /*0600*/  STS [R0+0x3000], R5 ;  /* 0x0030000500007388 */ /* 0x0207e80000000800 */
[----:B------:R3:W-:Y:S04]  /*0610*/  STS [R14+0x1000], R24 ;  /* 0x001000180e007388 */ /* 0x0007e80000000800 */
[----:B----4-:R3:W-:Y:S04]  /*0620*/  STS [R14+0x2000], R29 ;  /* 0x0020001d0e007388 */ /* 0x0107e80000000800 */
[----:B--2---:R3:W-:Y:S04]  /*0630*/  STS [R14], R15 ;  /* 0x0000000f0e007388 */ /* 0x0047e80000000800 */
[----:B------:R3:W-:Y:S01]  /*0640*/  STS [R14+0x3000], R11 ;  /* 0x0030000b0e007388 */ /* 0x0007e20000000800 */
[----:B01----:R-:W-:Y:S06]  /*0650*/  BAR.SYNC.DEFER_BLOCKING 0x0 ;  /* 0x0000000000007b1d */ /* 0x003fec0000010000 */
.L_x_0:
[----:B---3--:R-:W-:Y:S01]  /*0660*/  LDS.64 R24, [R4+-0x200] ;  /* 0xfffe000004187984 */ /* 0x008fe20000000a00 */
[----:B------:R-:W-:-:S03]  /*0670*/  UIADD3 UR4, UPT, UPT, UR4, 0x1000, URZ ;  /* 0x0000100004047890 */ /* 0x000fc6000fffe0ff */
[----:B------:R-:W0:Y:S01]  /*0680*/  LDS.128 R12, [R3+-0x100] ;  /* 0xffff0000030c7984 */ /* 0x000e220000000c00 */
[----:B------:R-:W-:-:S03]  /*0690*/  UISETP.NE.AND UP0, UPT, UR4, 0x4200, UPT ;  /* 0x000042000400788c */ /* 0x000fc6000bf05270 */
[----:B------:R-:W1:Y:S01]  /*06a0*/  LDS.128 R8, [R3] ;  /* 0x0000000003087984 */ /* 0x000e620000000c00 */
[CC--:B0-----:R-:W-:Y:S02]  /*06b0*/  VIADDMNMX R5, R24.reuse, R12.reuse, R20, PT ;  /* 0x0000000c18057246 */ /* 0x0c1fe40003800114 */
[C---:B------:R-:W-:Y:S02]  /*06c0*/  VIADDMNMX R12, R25.reuse, R12, R21, PT ;  /* 0x0000000c190c7246 */ /* 0x040fe40003800115 */
[----:B------:R-:W0:Y:S01]  /*06d0*/  LDS.64 R20, [R4+-0x100] ;  /* 0xffff000004147984 */ /* 0x000e220000000a00 */
[-C--:B-1----:R-:W-:Y:S02]  /*06e0*/  VIADDMNMX R22, R24, R8.reuse, R22, PT ;  /* 0x0000000818167246 */ /* 0x082fe40003800116 */
[----:B------:R-:W-:Y:S02]  /*06f0*/  VIADDMNMX R8, R25, R8, R23, PT ;  /* 0x0000000819087246 */ /* 0x000fe40003800117 */
[----:B0-----:R-:W-:-:S02]  /*0700*/  VIADDMNMX R5, R20, R13, R5, PT ;  /* 0x0000000d14057246 */ /* 0x001fc40003800105 */
[C---:B------:R-:W-:Y:S02]  /*0710*/  VIADDMNMX R24, R21.reuse, R13, R12, PT ;  /* 0x0000000d15187246 */ /* 0x040fe4000380010c */
[----:B------:R-:W0:Y:S01]  /*0720*/  LDS.64 R12, [R4] ;  /* 0x00000000040c7984 */ /* 0x000e220000000a00 */
[-C--:B------:R-:W-:Y:S02]  /*0730*/  VIADDMNMX R25, R20, R9.reuse, R22, PT ;  /* 0x0000000914197246 */ /* 0x080fe40003800116 */
[----:B------:R-:W-:Y:S01]  /*0740*/  VIADDMNMX R8, R21, R9, R8, PT ;  /* 0x0000000915087246 */ /* 0x000fe20003800108 */
[----:B------:R-:W1:Y:S04]  /*0750*/  LDS.64 R22, [R4+0x100] ;  /* 0x0001000004167984 */ /* 0x000e680000000a00 */
[----:B------:R-:W-:Y:S01]  /*0760*/  LDS.64 R20, [R4+0x200] ;  /* 0x0002000004147984 */ /* 0x000fe20000000a00 */
[----:B0-----:R-:W-:-:S02]  /*0770*/  VIADDMNMX R5, R12, R14, R5, PT ;  /* 0x0000000e0c057246 */ /* 0x001fc40003800105 */
[C---:B------:R-:W-:Y:S02]  /*0780*/  VIADDMNMX R24, R13.reuse, R14, R24, PT ;  /* 0x0000000e0d187246 */ /* 0x040fe40003800118 */
[-C--:B------:R-:W-:Y:S02]  /*0790*/  VIADDMNMX R25, R12, R10.reuse, R25, PT ;  /* 0x0000000a0c197246 */ /* 0x080fe40003800119 */
[----:B------:R-:W-:Y:S02]  /*07a0*/  VIADDMNMX R8, R13, R10, R8, PT ;  /* 0x0000000a0d087246 */ /* 0x000fe40003800108 */
[CC--:B-1----:R-:W-:Y:S02]  /*07b0*/  VIADDMNMX R5, R22.reuse, R15.reuse, R5, PT ;  /* 0x0000000f16057246 */ /* 0x0c2fe40003800105 */
[----:B------:R-:W-:Y:S02]  /*07c0*/  VIADDMNMX R24, R23, R15, R24, PT ;  /* 0x0000000f17187246 */ /* 0x000fe40003800118 */
[----:B------:R-:W0:Y:S01]  /*07d0*/  LDS.128 R12, [R3+-0xf0] ;  /* 0xffff1000030c7984 */ /* 0x000e220000000c00 */
[----:B------:R-:W-:-:S02]  /*07e0*/  VIADDMNMX R29, R22, R11, R25, PT ;  /* 0x0000000b161d7246 */ /* 0x000fc40003800119 */
[----:B------:R-:W-:Y:S02]  /*07f0*/  VIADDMNMX R25, R23, R11, R8, PT ;  /* 0x0000000b17197246 */ /* 0x000fe40003800108 */
[----:B------:R-:W1:Y:S04]  /*0800*/  LDS.64 R22, [R4+0x300] ;  /* 0x0003000004167984 */ /* 0x000e680000000a00 */
[----:B------:R-:W2:Y:S01]  /*0810*/  LDS.128 R8, [R3+0x10] ;  /* 0x0000100003087984 */ /* 0x000ea20000000c00 */
[-C--:B0-----:R-:W-:Y:S02]  /*0820*/  VIADDMNMX R5, R20, R12.reuse, R5, PT ;  /* 0x0000000c14057246 */ /* 0x081fe40003800105 */
[----:B------:R-:W-:Y:S02]  /*0830*/  VIADDMNMX R24, R21, R12, R24, PT ;  /* 0x0000000c15187246 */ /* 0x000fe40003800118 */
[----:B-1----:R-:W-:-:S02]  /*0840*/  VIADDMNMX R5, R22, R13, R5, PT ;  /* 0x0000000d16057246 */ /* 0x002fc40003800105 */
[----:B------:R-:W-:Y:S02]  /*0850*/  VIADDMNMX R24, R23, R13, R24, PT ;  /* 0x0000000d17187246 */ /* 0x000fe40003800118 */
[----:B------:R-:W0:Y:S01]  /*0860*/  LDS.64 R12, [R4+0x400] ;  /* 0x00040000040c7984 */ /* 0x000e220000000a00 */
[-C--:B--2---:R-:W-:Y:S02]  /*0870*/  VIADDMNMX R29, R20, R8.reuse, R29, PT ;  /* 0x00000008141d7246 */ /* 0x084fe4000380011d */
[----:B------:R-:W-:Y:S02]  /*0880*/  VIADDMNMX R8, R21, R8, R25, PT ;  /* 0x0000000815087246 */ /* 0x000fe40003800119 */
[----:B------:R-:W1:Y:S01]  /*0890*/  LDS.64 R20, [R4+0x500] ;  /* 0x0005000004147984 */ /* 0x000e620000000a00 */
[-C--:B------:R-:W-:Y:S02]  /*08a0*/  VIADDMNMX R29, R22, R9.reuse, R29, PT ;  /* 0x00000009161d7246 */ /* 0x080fe4000380011d */
[----:B------:R-:W-:-:S02]  /*08b0*/  VIADDMNMX R8, R23, R9, R8, PT ;  /* 0x0000000917087246 */ /* 0x000fc40003800108 */
[----:B------:R-:W-:Y:S01]  /*08c0*/  LDS.64 R22, [R4+0x600] ;  /* 0x0006000004167984 */ /* 0x000fe20000000a00 */
[CC--:B0-----:R-:W-:Y:S02]  /*08d0*/  VIADDMNMX R5, R12.reuse, R14.reuse, R5, PT ;  /* 0x0000000e0c057246 */ /* 0x0c1fe40003800105 */
[C---:B------:R-:W-:Y:S02]  /*08e0*/  VIADDMNMX R24, R13.reuse, R14, R24, PT ;  /* 0x0000000e0d187246 */ /* 0x040fe40003800118 */
[-C--:B------:R-:W-:Y:S02]  /*08f0*/  VIADDMNMX R8, R13, R10.reuse, R8, PT ;  /* 0x0000000a0d087246 */ /* 0x080fe40003800108 */
[----:B------:R-:W-:Y:S02]  /*0900*/  VIADDMNMX R25, R12, R10, R29, PT ;  /* 0x0000000a0c197246 */ /* 0x000fe4000380011d */
[-C--:B-1----:R-:W-:Y:S02]  /*0910*/  VIADDMNMX R5, R20, R15.reuse, R5, PT ;  /* 0x0000000f14057246 */ /* 0x082fe40003800105 */
[----:B------:R-:W-:-:S02]  /*0920*/  VIADDMNMX R24, R21, R15, R24, PT ;  /* 0x0000000f15187246 */ /* 0x000fc40003800118 */
[-C--:B------:R-:W-:Y:S01]  /*0930*/  VIADDMNMX R25, R20, R11.reuse, R25, PT ;  /* 0x0000000b14197246 */ /* 0x080fe20003800119 */
[----:B------:R-:W0:Y:S01]  /*0940*/  LDS.128 R12, [R3+-0xe0] ;  /* 0xffff2000030c7984 */ /* 0x000e220000000c00 */
[----:B------:R-:W-:-:S03]  /*0950*/  VIADDMNMX R21, R21, R11, R8, PT ;  /* 0x0000000b15157246 */ /* 0x000fc60003800108 */
[----:B------:R-:W1:Y:S01]  /*0960*/  LDS.128 R8, [R3+0x20] ;  /* 0x0000200003087984 */ /* 0x000e620000000c00 */
[CC--:B0-----:R-:W-:Y:S02]  /*0970*/  VIADDMNMX R5, R22.reuse, R12.reuse, R5, PT ;  /* 0x0000000c16057246 */ /* 0x0c1fe40003800105 */
[C---:B------:R-:W-:Y:S02]  /*0980*/  VIADDMNMX R12, R23.reuse, R12, R24, PT ;  /* 0x0000000c170c7246 */ /* 0x040fe40003800118 */
[-C--:B-1----:R-:W-:Y:S02]  /*0990*/  VIADDMNMX R22, R22, R8.reuse, R25, PT ;  /* 0x0000000816167246 */ /* 0x082fe40003800119 */
[----:B------:R-:W0:Y:S01]  /*09a0*/  LDS.64 R24, [R4+0x700] ;  /* 0x0007000004187984 */ /* 0x000e220000000a00 */
[----:B------:R-:W-:-:S03]  /*09b0*/  VIADDMNMX R8, R23, R8, R21, PT ;  /* 0x0000000817087246 */ /* 0x000fc60003800115 */
[----:B------:R-:W-:Y:S01]  /*09c0*/  LDS.64 R20, [R4+0x900] ;  /* 0x0009000004147984 */ /* 0x000fe20000000a00 */
[CC--:B0-----:R-:W-:Y:S02]  /*09d0*/  VIADDMNMX R5, R24.reuse, R13.reuse, R5, PT ;  /* 0x0000000d18057246 */ /* 0x0c1fe40003800105 */
[C---:B------:R-:W-:Y:S02]  /*09e0*/  VIADDMNMX R23, R25.reuse, R13, R12, PT ;  /* 0x0000000d19177246 */ /* 0x040fe4000380010c */
[----:B------:R-:W0:Y:S01]  /*09f0*/  LDS.64 R12, [R4+0x800] ;  /* 0x00080000040c7984 */ /* 0x000e220000000a00 */
[-C--:B------:R-:W-:Y:S02]  /*0a00*/  VIADDMNMX R29, R24, R9.reuse, R22, PT ;  /* 0x00000009181d7246 */ /* 0x080fe40003800116 */
[----:B------:R-:W-:Y:S02]  /*0a10*/  VIADDMNMX R8, R25, R9, R8, PT ;  /* 0x0000000919087246 */ /* 0x000fe40003800108 */
[----:B0-----:R-:W-:-:S02]  /*0a20*/  VIADDMNMX R5, R12, R14, R5, PT ;  /* 0x0000000e0c057246 */ /* 0x001fc40003800105 */
[C---:B------:R-:W-:Y:S02]  /*0a30*/  VIADDMNMX R24, R13.reuse, R14, R23, PT ;  /* 0x0000000e0d187246 */ /* 0x040fe40003800117 */
[-C--:B------:R-:W-:Y:S01]  /*0a40*/  VIADDMNMX R29, R12, R10.reuse, R29, PT ;  /* 0x0000000a0c1d7246 */ /* 0x080fe2000380011d */
[----:B------:R-:W-:Y:S01]  /*0a50*/  LDS.64 R22, [R4+0xa00] ;  /* 0x000a000004167984 */ /* 0x000fe20000000a00 */
[----:B------:R-:W-:Y:S02]  /*0a60*/  VIADDMNMX R8, R13, R10, R8, PT ;  /* 0x0000000a0d087246 */ /* 0x000fe40003800108 */
[CC--:B------:R-:W-:Y:S02]  /*0a70*/  VIADDMNMX R5, R20.reuse, R15.reuse, R5, PT ;  /* 0x0000000f14057246 */ /* 0x0c0fe40003800105 */
[----:B------:R-:W-:Y:S02]  /*0a80*/  VIADDMNMX R24, R21, R15, R24, PT ;  /* 0x0000000f15187246 */ /* 0x000fe40003800118 */
[----:B------:R-:W0:Y:S01]  /*0a90*/  LDS.128 R12, [R3+-0xd0] ;  /* 0xffff3000030c7984 */ /* 0x000e220000000c00 */
[----:B------:R-:W-:-:S02]  /*0aa0*/  VIADDMNMX R29, R20, R11, R29, PT ;  /* 0x0000000b141d7246 */ /* 0x000fc4000380011d */
[----:B------:R-:W-:Y:S02]  /*0ab0*/  VIADDMNMX R25, R21, R11, R8, PT ;  /* 0x0000000b15197246 */ /* 0x000fe40003800108 */
[----:B------:R-:W1:Y:S04]  /*0ac0*/  LDS.64 R20, [R4+0xb00] ;  /* 0x000b000004147984 */ /* 0x000e680000000a00 */
[----:B------:R2:W3:Y:S02]  /*0ad0*/  LDS.128 R8, [R3+0x30] ;  /* 0x0000300003087984 */ /* 0x0004e40000000c00 */
[----:B--2---:R-:W-:Y:S01]  /*0ae0*/  VIADD R3, R3, 0x40 ;  /* 0x0000004003037836 */ /* 0x004fe20000000000 */
[-C--:B0-----:R-:W-:Y:S02]  /*0af0*/  VIADDMNMX R5, R22, R12.reuse, R5, PT ;  /* 0x0000000c16057246 */ /* 0x081fe40003800105 */
[----:B------:R-:W-:-:S02]  /*0b00*/  VIADDMNMX R24, R23, R12, R24, PT ;  /* 0x0000000c17187246 */ /* 0x000fc40003800118 */
[-C--:B-1----:R-:W-:Y:S02]  /*0b10*/  VIADDMNMX R5, R20, R13.reuse, R5, PT ;  /* 0x0000000d14057246 */ /* 0x082fe40003800105 */
[----:B------:R-:W-:Y:S02]  /*0b20*/  VIADDMNMX R24, R21, R13, R24, PT ;  /* 0x0000000d15187246 */ /* 0x000fe40003800118 */
[----:B------:R-:W0:Y:S01]  /*0b30*/  LDS.64 R12, [R4+0xc00] ;  /* 0x000c0000040c7984 */ /* 0x000e220000000a00 */
[-C--:B---3--:R-:W-:Y:S02]  /*0b40*/  VIADDMNMX R29, R22, R8.reuse, R29, PT ;  /* 0x00000008161d7246 */ /* 0x088fe4000380011d */
[----:B------:R-:W-:Y:S02]  /*0b50*/  VIADDMNMX R8, R23, R8, R25, PT ;  /* 0x0000000817087246 */ /* 0x000fe40003800119 */
[----:B------:R1:W2:Y:S01]  /*0b60*/  LDS.64 R22, [R4+0xd00] ;  /* 0x000d000004167984 */ /* 0x0002a20000000a00 */
[----:B------:R-:W-:-:S02]  /*0b70*/  VIADDMNMX R29, R20, R9, R29, PT ;  /* 0x00000009141d7246 */ /* 0x000fc4000380011d */
[----:B------:R-:W-:Y:S01]  /*0b80*/  VIADDMNMX R8, R21, R9, R8, PT ;  /* 0x0000000915087246 */ /* 0x000fe20003800108 */
[----:B-1----:R-:W-:Y:S01]  /*0b90*/  VIADD R4, R4, 0x1000 ;  /* 0x0000100004047836 */ /* 0x002fe20000000000 */
[CC--:B0-----:R-:W-:Y:S02]  /*0ba0*/  VIADDMNMX R5, R12.reuse, R14.reuse, R5, PT ;  /* 0x0000000e0c057246 */ /* 0x0c1fe40003800105 */
[C---:B------:R-:W-:Y:S02]  /*0bb0*/  VIADDMNMX R24, R13.reuse, R14, R24, PT ;  /* 0x0000000e0d187246 */ /* 0x040fe40003800118 */
[-C--:B------:R-:W-:Y:S02]  /*0bc0*/  VIADDMNMX R29, R12, R10.reuse, R29, PT ;  /* 0x0000000a0c1d7246 */ /* 0x080fe4000380011d */
[----:B------:R-:W-:Y:S02]  /*0bd0*/  VIADDMNMX R8, R13, R10, R8, PT ;  /* 0x0000000a0d087246 */ /* 0x000fe40003800108 */
[----:B--2---:R-:W-:-:S02]  /*0be0*/  VIADDMNMX R20, R22, R15, R5, PT ;  /* 0x0000000f16147246 */ /* 0x004fc40003800105 */
[C---:B------:R-:W-:Y:S02]  /*0bf0*/  VIADDMNMX R21, R23.reuse, R15, R24, PT ;  /* 0x0000000f17157246 */ /* 0x040fe40003800118 */
[-C--:B------:R-:W-:Y:S02]  /*0c00*/  VIADDMNMX R22, R22, R11.reuse, R29, PT ;  /* 0x0000000b16167246 */ /* 0x080fe4000380011d */
[----:B------:R-:W-:Y:S01]  /*0c10*/  VIADDMNMX R23, R23, R11, R8, PT ;  /* 0x0000000b17177246 */ /* 0x000fe20003800108 */
[----:B------:R-:W-:Y:S06]  /*0c20*/  BRA.U UP0, `(.L_x_0) ;  /* 0xfffffff9008c7547 */ /* 0x000fec000b83ffff */
[----:B------:R-:W-:Y:S06]  /*0c30*/  BAR.SYNC.DEFER_BLOCKING 0x0 ;  /* 0x0000000000007b1d */ /* 0x000fec0000010000 */
[----:B------:R-:W-:Y:S04]  /*0c40*/  STS.64 [R2], R20 ;  /* 0x0000001402007388 */ /* 0x000fe80000000a00 */
[----:B------:R-:W-:Y:S01]  /*0c50*/  STS.64 [R2+0x100], R22 ;  /* 0x0001001602007388 */ /* 0x000fe20000000a00 */
[----:B------:R-:W-:Y:S06]  /*0c60*/  BAR.SYNC.DEFER_BLOCKING 0x0 ;  /* 0x0000000000007b1d */ /* 0x000fec0000010000 */
[----:B------:R-:W0:Y:S04]  /*0c70*/  LDS R3, [R0] ;  /* 0x0000000000037984 */ /* 0x000e280000000800 */
[----:B------:R-:W1:Y:S04]  /*0c80*/  LDS R5, [R0+0x1000] ;  /* 0x0010000000057984 */ /* 0x000e680000000800 */
[----:B------:R-:W2:Y:S04]  /*0c90*/  LDS R9, [R0+0x2000] ;  /* 0x0020000000097984 */ /* 0x000ea80000000800 */
[----:B------:R-:W3:Y:S04]  /*0ca0*/  LDS R11, [R0+0x3000] ;  /* 0x00300000000b7984 */ /* 0x000ee80000000800 */
[----:B0-----:R-:W-:Y:S04]  /*0cb0*/  STG.E desc[UR8][R26.64], R3 ;  /* 0x000000031a007986 */ /* 0x001fe8000c101908 */
[----:B-1----:R-:W-:Y:S04]  /*0cc0*/  STG.E desc[UR8][R18.64], R5 ;  /* 0x0000000512007986 */ /* 0x002fe8000c101908 */
[----:B--2---:R-:W-:Y:S04]  /*0cd0*/  STG.E desc[UR8][R16.64], R9 ;  /* 0x0000000910007986 */ /* 0x004fe8000c101908 */
[----:B---3--:R-:W-:Y:S01]  /*0ce0*/  STG.E desc[UR8][R6.64], R11 ;  /* 0x0000000b06007986 */ /* 0x008fe2000c101908 */
[----:B------:R-:W-:Y:S05]  /*0cf0*/  EXIT ;  /* 0x000000000000794d */ /* 0x000fea0003800000 */
.L_x_1:
[----:B------:R-:W-:-:S00]  /*0d00*/  BRA `(.L_x_1) ;  /* 0xfffffffc00fc7947 */ /* 0x000fc0000383ffff */
[----:B------:R-:W-:-:S00]  /*0d10*/  NOP ;  /* 0x0000000000007918 */ /* 0x000fc00000000000 */
        /* <DEDUP_REMOVED lines=14> */
.L_x_12:


//--------------------- .text._Z8kernelSDPiiii    --------------------------
	.section	.text._Z8kernelSDPiiii,"ax",@progbits
	.align	128
        .global         _Z8kernelSDPiiii
        .type           _Z8kernelSDPiiii,@function
        .size           _Z8kernelSDPiiii,(.L_x_13 - _Z8kernelSDPiiii)
        .other          _Z8kernelSDPiiii,@"STO_CUDA_ENTRY STV_DEFAULT"
_Z8kernelSDPiiii:
.text._Z8kernelSDPiiii:
[----:B------:R-:W-:Y:S08]  /*0000*/  LDC R1, c[0x0][0x37c] ;  /* 0x0000df00ff017b82 */ /* 0x000ff00000000800 */
[----:B------:R-:W0:Y:S01]  /*0010*/  S2UR UR7, SR_CTAID.Y ;  /* 0x00000000000779c3 */ /* 0x000e220000002600 */
[----:B------:R-:W1:Y:S01]  /*0020*/  S2R R0, SR_TID.Y ;  /* 0x0000000000007919 */ /* 0x000e620000002200 */
[----:B------:R-:W2:Y:S01]  /*0030*/  LDCU UR5, c[0x0][0x390] ;  /* 0x00007200ff0577ac */ /* 0x000ea20008000800 */
[----:B------:R-:W3:Y:S01]  /*0040*/  S2R R19, SR_TID.X ;  /* 0x0000000000137919 */ /* 0x000ee20000002100 */
[----:B------:R-:W4:Y:S01]  /*0050*/  LDCU.64 UR8, c[0x0][0x358] ;  /* 0x00006b00ff0877ac */ /* 0x000f220008000a00 */
[----:B--2---:R-:W-:-:S02]  /*0060*/  USHF.L.U32 UR4, UR5, 0x6, URZ ;  /* 0x0000000605047899 */ /* 0x004fc400080006ff */
[----:B0-----:R-:W-:-:S09]  /*0070*/  UISETP.NE.AND UP0, UPT, UR7, URZ, UPT ;  /* 0x000000ff0700728c */ /* 0x001fd2000bf05270 */
[----:B-1--4-:R-:W-:Y:S05]  /*0080*/  BRA.U UP0, `(.L_x_2) ;  /* 0x00000001001c7547 */ /* 0x012fea000b800000 */
[----:B------:R-:W0:Y:S02]  /*0090*/  S2UR UR6, SR_CTAID.X ;  /* 0x00000000000679c3 */ /* 0x000e240000002500 */
[----:B0-----:R-:W-:Y:S02]  /*00a0*/  UISETP.GE.U32.AND UP0, UPT, UR6, UR5, UPT ;  /* 0x000000050600728c */ /* 0x001fe4000bf06070 */
[----:B------:R-:W-:-:S09]  /*00b0*/  UIADD3 UR5, UPT, UPT, UR6, 0x1, URZ ;  /* 0x0000000106057890 */ /* 0x000fd2000fffe0ff */
[----:B------:R-:W-:-:S03]  /*00c0*/  @!UP0 UIADD3 UR5, UPT, UPT, UR6, URZ, URZ ;  /* 0x000000ff06058290 */ /* 0x000fc6000fffe0ff */
[----:B------:R-:W-:Y:S01]  /*00d0*/  UMOV UR6, UR4 ;  /* 0x0000000400067c82 */ /* 0x000fe20008000000 */
[----:B------:R-:W-:Y:S01]  /*00e0*/  USHF.L.U32 UR5, UR5, 0x6, URZ ;  /* 0x0000000605057899 */ /* 0x000fe200080006ff */
[----:B------:R-:W-:Y:S11]  /*00f0*/  BRA `(.L_x_3) ;  /* 0x0000000000187947 */ /* 0x000ff60003800000 */
.L_x_2:
[----:B------:R-:W0:Y:S02]  /*0100*/  S2UR UR10, SR_CTAID.X ;  /* 0x00000000000a79c3 */ /* 0x000e240000002500 */
[----:B0-----:R-:W-:Y:S02]  /*0110*/  UISETP.GE.U32.AND UP0, UPT, UR10, UR5, UPT ;  /* 0x000000050a00728c */ /* 0x001fe4000bf06070 */
[----:B------:R-:W-:Y:S01]  /*0120*/  UIADD3 UR6, UPT, UPT, UR10, 0x1, URZ ;  /* 0x000000010a067890 */ /* 0x000fe2000fffe0ff */
[----:B------:R-:W-:-:S08]  /*0130*/  UMOV UR5, UR4 ;  /* 0x0000000400057c82 */ /* 0x000fd00008000000 */
[----:B------:R-:W-:-:S04]  /*0140*/  @!UP0 UIADD3 UR6, UPT, UPT, UR10, URZ, URZ ;  /* 0x000000ff0a068290 */ /* 0x000fc8000fffe0ff */
[----:B------:R-:W-:-:S12]  /*0150*/  USHF.L.U32 UR6, UR6, 0x6, URZ ;  /* 0x0000000606067899 */ /* 0x000fd800080006ff */
.L_x_3:
[----:B------:R-:W0:Y:S01]  /*0160*/  LDCU UR10, c[0x0][0x388] ;  /* 0x00007100ff0a77ac */ /* 0x000e220008000800 */
[----:B------:R-:W1:Y:S01]  /*0170*/  LDC.64 R10, c[0x0][0x380] ;  /* 0x0000e000ff0a7b82 */ /* 0x000e620000000a00 */
[----:B---3--:R-:W-:-:S05]  /*0180*/  IMAD R20, R0, 0x20, R19 ;  /* 0x0000002000147824 */ /* 0x008fca00078e0213 */
[----:B------:R-:W-:Y:S02]  /*0190*/  SHF.R.U32.HI R18, RZ, 0x6, R20 ;  /* 0x00000006ff127819 */ /* 0x000fe40000011614 */
[----:B------:R-:W-:-:S03]  /*01a0*/  LOP3.LUT R2, R20, 0x3f, RZ, 0xc0, !PT ;  /* 0x0000003f14027812 */ /* 0x000fc600078ec0ff */
[----:B------:R-:W-:Y:S02]  /*01b0*/  VIADD R4, R18, UR6 ;  /* 0x0000000612047c36 */ /* 0x000fe40008000000 */
[C---:B------:R-:W-:Y:S02]  /*01c0*/  VIADD R3, R2.reuse, UR5 ;  /* 0x0000000502037c36 */ /* 0x040fe40008000000 */
[----:B------:R-:W-:Y:S02]  /*01d0*/  VIADD R8, R2, UR4 ;  /* 0x0000000402087c36 */ /* 0x000fe40008000000 */
[----:B------:R-:W-:Y:S02]  /*01e0*/  VIADD R15, R18, UR4 ;  /* 0x00000004120f7c36 */ /* 0x000fe40008000000 */
[C---:B------:R-:W-:Y:S02]  /*01f0*/  VIADD R2, R4.reuse, 0x10 ;  /* 0x0000001004027836 */ /* 0x040fe40000000000 */
[----:B0-----:R-:W-:-:S02]  /*0200*/  IMAD R5, R4, UR10, R3 ;  /* 0x0000000a04057c24 */ /* 0x001fc4000f8e0203 */
[C---:B------:R-:W-:Y:S02]  /*0210*/  VIADD R6, R4.reuse, 0x20 ;  /* 0x0000002004067836 */ /* 0x040fe40000000000 */
[----:B------:R-:W-:Y:S02]  /*0220*/  VIADD R4, R4, 0x30 ;  /* 0x0000003004047836 */ /* 0x000fe40000000000 */
[C---:B------:R-:W-:Y:S02]  /*0230*/  VIADD R21, R15.reuse, 0x10 ;  /* 0x000000100f157836 */ /* 0x040fe40000000000 */
[C---:B------:R-:W-:Y:S02]  /*0240*/  VIADD R23, R15.reuse, 0x20 ;  /* 0x000000200f177836 */ /* 0x040fe40000000000 */
[----:B------:R-:W-:Y:S02]  /*0250*/  VIADD R25, R15, 0x30 ;  /* 0x000000300f197836 */ /* 0x000fe40000000000 */
[----:B------:R-:W-:-:S02]  /*0260*/  IMAD R7, R2, UR10, R3 ;  /* 0x0000000a02077c24 */ /* 0x000fc4000f8e0203 */
[--C-:B------:R-:W-:Y:S02]  /*0270*/  IMAD R9, R6, UR10, R3.reuse ;  /* 0x0000000a06097c24 */ /* 0x100fe4000f8e0203 */
[----:B------:R-:W-:Y:S02]  /*0280*/  IMAD R13, R4, UR10, R3 ;  /* 0x0000000a040d7c24 */ /* 0x000fe4000f8e0203 */
[--C-:B------:R-:W-:Y:S02]  /*0290*/  IMAD R17, R15, UR10, R8.reuse ;  /* 0x0000000a0f117c24 */ /* 0x100fe4000f8e0208 */
[--C-:B------:R-:W-:Y:S02]  /*02a0*/  IMAD R15, R21, UR10, R8.reuse ;  /* 0x0000000a150f7c24 */ /* 0x100fe4000f8e0208 */
[----:B------:R-:W-:Y:S02]  /*02b0*/  IMAD R23, R23, UR10, R8 ;  /* 0x0000000a17177c24 */ /* 0x000fe4000f8e0208 */
[----:B-1----:R-:W-:-:S04]  /*02c0*/  IMAD.WIDE R2, R5, 0x4, R10 ;  /* 0x0000000405027825 */ /* 0x002fc800078e020a */
[----:B------:R-:W-:Y:S01]  /*02d0*/  IMAD R25, R25, UR10, R8 ;  /* 0x0000000a19197c24 */ /* 0x000fe2000f8e0208 */
[----:B------:R-:W2:Y:S01]  /*02e0*/  LDG.E R21, desc[UR8][R2.64] ;  /* 0x0000000802157981 */ /* 0x000ea2000c1e1900 */
[----:B------:R-:W-:-:S04]  /*02f0*/  IMAD.WIDE R4, R7, 0x4, R10 ;  /* 0x0000000407047825 */ /* 0x000fc800078e020a */
[--C-:B------:R-:W-:Y:S01]  /*0300*/  IMAD.WIDE R6, R9, 0x4, R10.reuse ;  /* 0x0000000409067825 */ /* 0x100fe200078e020a */
[----:B------:R-:W3:Y:S03]  /*0310*/  LDG.E R24, desc[UR8][R4.64] ;  /* 0x0000000804187981 */ /* 0x000ee6000c1e1900 */
[----:B------:R-:W-:-:S04]  /*0320*/  IMAD.WIDE R8, R13, 0x4, R10 ;  /* 0x000000040d087825 */ /* 0x000fc800078e020a */
[--C-:B------:R-:W-:Y:S01]  /*0330*/  IMAD.WIDE R16, R17, 0x4, R10.reuse ;  /* 0x0000000411107825 */ /* 0x100fe200078e020a */
[----:B------:R-:W4:Y:S03]  /*0340*/  LDG.E R22, desc[UR8][R8.64] ;  /* 0x0000000808167981 */ /* 0x000f26000c1e1900 */
[--C-:B------:R-:W-:Y:S02]  /*0350*/  IMAD.WIDE R14, R15, 0x4, R10.reuse ;  /* 0x000000040f0e7825 */ /* 0x100fe400078e020a */
[----:B------:R0:W5:Y:S02]  /*0360*/  LDG.E R16, desc[UR8][R16.64] ;  /* 0x0000000810107981 */ /* 0x000164000c1e1900 */
[--C-:B------:R-:W-:Y:S02]  /*0370*/  IMAD.WIDE R12, R23, 0x4, R10.reuse ;  /* 0x00000004170c7825 */ /* 0x100fe400078e020a */
[----:B------:R-:W5:Y:S02]  /*0380*/  LDG.E R23, desc[UR8][R6.64] ;  /* 0x0000000806177981 */ /* 0x000f64000c1e1900 */
[----:B------:R-:W-:-:S02]  /*0390*/  IMAD.WIDE R10, R25, 0x4, R10 ;  /* 0x00000004190a7825 */ /* 0x000fc400078e020a */
[----:B------:R1:W5:Y:S04]  /*03a0*/  LDG.E R14, desc[UR8][R14.64] ;  /* 0x000000080e0e7981 */ /* 0x000368000c1e1900 */
[----:B------:R1:W5:Y:S04]  /*03b0*/  LDG.E R26, desc[UR8][R12.64] ;  /* 0x000000080c1a7981 */ /* 0x000368000c1e1900 */
[----:B------:R-:W5:Y:S01]  /*03c0*/  LDG.E R10, desc[UR8][R10.64] ;  /* 0x000000080a0a7981 */ /* 0x000f62000c1e1900 */
[----:B------:R-:W0:Y:S01]  /*03d0*/  S2UR UR6, SR_CgaCtaId ;  /* 0x00000000000679c3 */ /* 0x000e220000008800 */
[----:B------:R-:W-:Y:S01]  /*03e0*/  UMOV UR4, 0x400 ;  /* 0x0000040000047882 */ /* 0x000fe20000000000 */
[----:B------:R-:W-:Y:S01]  /*03f0*/  IMAD.SHL.U32 R20, R20, 0x4, RZ ;  /* 0x0000000414147824 */ /* 0x000fe200078e00ff */
[----:B------:R-:W-:-:S04]  /*0400*/  UIADD3 UR5, UPT, UPT, UR4, 0x4000, URZ ;  /* 0x0000400004057890 */ /* 0x000fc8000fffe0ff */
[----:B------:R-:W-:Y:S01]  /*0410*/  LOP3.LUT R20, R20, 0xfc, RZ, 0xc0, !PT ;  /* 0x000000fc14147812 */ /* 0x000fe200078ec0ff */
[----:B0-----:R-:W-:Y:S02]  /*0420*/  ULEA UR4, UR6, UR4, 0x18 ;  /* 0x0000000406047291 */ /* 0x001fe4000f8ec0ff */
[----:B------:R-:W-:-:S04]  /*0430*/  ULEA UR5, UR6, UR5, 0x18 ;  /* 0x0000000506057291 */ /* 0x000fc8000f8ec0ff */
[C---:B------:R-:W-:Y:S02]  /*0440*/  VIADD R17, R20.reuse, UR4 ;  /* 0x0000000414117c36 */ /* 0x040fe40008000000 */
[----:B-1----:R-:W-:Y:S02]  /*0450*/  IADD3 R15, PT, PT, R20, UR5, RZ ;  /* 0x00000005140f7c10 */ /* 0x002fe4000fffe0ff */
[----:B------:R-:W-:-:S03]  /*0460*/  IMAD R12, R18, 0x100, R17 ;  /* 0x00000100120c7824 */ /* 0x000fc600078e0211 */
[----:B------:R-:W-:Y:S01]  /*0470*/  IMAD R15, R18, 0x100, R15 ;  /* 0x00000100120f7824 */ /* 0x000fe200078e020f */
[----:B------:R-:W-:Y:S01]  /*0480*/  UISETP.NE.AND UP0, UPT, UR7, URZ, UPT ;  /* 0x000000ff0700728c */ /* 0x000fe2000bf05270 */
[----:B--2---:R0:W-:Y:S04]  /*0490*/  STS [R12], R21 ;  /* 0x000000150c007388 */ /* 0x0041e80000000800 */
[----:B---3--:R0:W-:Y:S04]  /*04a0*/  STS [R12+0x1000], R24 ;  /* 0x001000180c007388 */ /* 0x0081e80000000800 */
[----:B----4-:R0:W-:Y:S04]  /*04b0*/  STS [R12+0x3000], R22 ;  /* 0x003000160c007388 */ /* 0x0101e80000000800 */
[----:B-----5:R0:W-:Y:S04]  /*04c0*/  STS [R12+0x2000], R23 ;  /* 0x002000170c007388 */ /* 0x0201e80000000800 */
[----:B------:R0:W-:Y:S04]  /*04d0*/  STS [R15], R16 ;  /* 0x000000100f007388 */ /* 0x0001e80000000800 */
[----:B------:R0:W-:Y:S04]  /*04e0*/  STS [R15+0x1000], R14 ;  /* 0x0010000e0f007388 */ /* 0x0001e80000000800 */
[----:B------:R0:W-:Y:S04]  /*04f0*/  STS [R15+0x2000], R26 ;  /* 0x0020001a0f007388 */ /* 0x0001e80000000800 */
[----:B------:R0:W-:Y:S01]  /*0500*/  STS [R15+0x3000], R10 ;  /* 0x0030000a0f007388 */ /* 0x0001e20000000800 */
[----:B------:R-:W-:Y:S06]  /*0510*/  BAR.SYNC.DEFER_BLOCKING 0x0 ;  /* 0x0000000000007b1d */ /* 0x000fec0000010000 */
[----:B------:R-:W-:Y:S05]  /*0520*/  BRA.U !UP0, `(.L_x_4) ;  /* 0x0000000508607547 */ /* 0x000fea000b800000 */
[----:B0-----:R-:W-:Y:S01]  /*0530*/  LEA R10, R0, UR4, 0x9 ;  /* 0x00000004000a7c11 */ /* 0x001fe2000f8e48ff */
[----:B------:R-:W-:Y:S01]  /*0540*/  UMOV UR4, 0x200 ;  /* 0x0000020000047882 */ /* 0x000fe20000000000 */
[----:B------:R-:W-:-:S03]  /*0550*/  LEA R0, R19, UR5, 0x3 ;  /* 0x0000000513007c11 */ /* 0x000fc6000f8e18ff */
[----:B------:R-:W-:Y:S02]  /*0560*/  IMAD R19, R19, 0x8, R10 ;  /* 0x0000000813137824 */ /* 0x000fe400078e020a */
[----:B------:R-:W-:Y:S02]  /*0570*/  VIADD R0, R0, 0x200 ;  /* 0x0000020000007836 */ /* 0x000fe40000000000 */
[----:B------:R-:W-:-:S07]  /*0580*/  VIADD R10, R10, 0x100 ;  /* 0x000001000a0a7836 */ /* 0x000fce0000000000 */
.L_x_5:
[----:B------:R-:W-:Y:S01]  /*0590*/  LDS R11, [R19] ;  /* 0x00000000130b7984 */ /* 0x000fe20000000800 */
[----:B------:R-:W-:-:S03]  /*05a0*/  UIADD3 UR4, UPT, UPT, UR4, 0x400, URZ ;  /* 0x0000040004047890 */ /* 0x000fc6000fffe0ff */
[----:B------:R-:W-:Y:S01]  /*05b0*/  LDS R14, [R10+-0x100] ;  /* 0xffff00000a0e7984 */ /* 0x000fe20000000800 */
[----:B------:R-:W-:-:S03]  /*05c0*/  UISETP.NE.AND UP0, UPT, UR4, 0x4200, UPT ;  /* 0x000042000400788c */ /* 0x000fc6000bf05270 */
[----:B0-----:R-:W0:Y:S04]  /*05d0*/  LDS R13, [R0+-0x200] ;  /* 0xfffe0000000d7984 */ /* 0x001e280000000800 */
[----:B------:R-:W-:Y:S04]  /*05e0*/  LDS R18, [R19+0x4] ;  /* 0x0000040013127984 */ /* 0x000fe80000000800 */
[----:B------:R-:W-:Y:S01]  /*05f0*/  LDS R20, [R19+0x100] ;  /* 0x0001000013147984 */ /* 0x000fe20000000800 */
[----:B0-----:R-:W-:-:S05]  /*0600*/  VIADDMNMX R14, R13, R14, R11, PT ;  /* 0x0000000e0d0e7246 */ /* 0x001fca000380010b */
[----:B------:R-:W-:Y:S04]  /*0610*/  STS [R19], R14 ;  /* 0x0000000e13007388 */ /* 0x000fe80000000800 */
[----:B------:R-:W-:Y:S04]  /*0620*/  LDS R11, [R10+-0x100] ;  /* 0xffff00000a0b7984 */ /* 0x000fe80000000800 */
[----:B------:R-:W0:Y:S02]  /*0630*/  LDS R16, [R0+-0x1fc] ;  /* 0xfffe040000107984 */ /* 0x000e240000000800 */
[----:B0-----:R-:W-:-:S05]  /*0640*/  VIADDMNMX R18, R16, R11, R18, PT ;  /* 0x0000000b10127246 */ /* 0x001fca0003800112 */
[----:B------:R-:W-:Y:S04]  /*0650*/  STS [R19+0x4], R18 ;  /* 0x0000041213007388 */ /* 0x000fe80000000800 */
[----:B------:R-:W0:Y:S02]  /*0660*/  LDS R11, [R10] ;  /* 0x000000000a0b7984 */ /* 0x000e240000000800 */
[----:B0-----:R-:W-:Y:S02]  /*0670*/  VIADDMNMX R20, R13, R11, R20, PT ;  /* 0x0000000b0d147246 */ /* 0x001fe40003800114 */
[----:B------:R-:W-:Y:S04]  /*0680*/  LDS R13, [R19+0x104] ;  /* 0x00010400130d7984 */ /* 0x000fe80000000800 */
[----:B------:R-:W-:Y:S04]  /*0690*/  STS [R19+0x100], R20 ;  /* 0x0001001413007388 */ /* 0x000fe80000000800 */
[----:B------:R-:W0:Y:S02]  /*06a0*/  LDS R11, [R10] ;  /* 0x000000000a0b7984 */ /* 0x000e240000000800 */
[----:B0-----:R-:W-:-:S05]  /*06b0*/  VIADDMNMX R16, R16, R11, R13, PT ;  /* 0x0000000b10107246 */ /* 0x001fca000380010d */
[----:B------:R-:W-:Y:S01]  /*06c0*/  STS [R19+0x104], R16 ;  /* 0x0001041013007388 */ /* 0x000fe20000000800 */
[----:B------:R-:W-:Y:S06]  /*06d0*/  BAR.SYNC.DEFER_BLOCKING 0x0 ;  /* 0x0000000000007b1d */ /* 0x000fec0000010000 */
[----:B------:R-:W-:Y:S04]  /*06e0*/  LDS R11, [R19] ;  /* 0x00000000130b7984 */ /* 0x000fe80000000800 */
[----:B------:R-:W-:Y:S04]  /*06f0*/  LDS R14, [R10+-0xfc] ;  /* 0xffff04000a0e7984 */ /* 0x000fe80000000800 */
[----:B------:R-:W0:Y:S04]  /*0700*/  LDS R13, [R0+-0x100] ;  /* 0xffff0000000d7984 */ /* 0x000e280000000800 */
        /* <DEDUP_REMOVED lines=8> */
[----:B------:R-:W0:Y:S02]  /*0790*/  LDS R11, [R10+0x4] ;  /* 0x000004000a0b7984 */ /* 0x000e240000000800 */
[----:B0-----:R-:W-:Y:S02]  /*07a0*/  VIADDMNMX R16, R13, R11, R16, PT ;  /* 0x0000000b0d107246 */ /* 0x001fe40003800110 */
[----:B------:R-:W-:Y:S04]  /*07b0*/  LDS R13, [R19+0x104] ;  /* 0x00010400130d7984 */ /* 0x000fe80000000800 */
[----:B------:R-:W-:Y:S04]  /*07c0*/  STS [R19+0x100], R16 ;  /* 0x0001001013007388 */ /* 0x000fe80000000800 */
[----:B------:R-:W0:Y:S02]  /*07d0*/  LDS R11, [R10+0x4] ;  /* 0x000004000a0b7984 */ /* 0x000e240000000800 */
[----:B0-----:R-:W-:-:S05]  /*07e0*/  VIADDMNMX R18, R18, R11, R13, PT ;  /* 0x0000000b12127246 */ /* 0x001fca000380010d */
[----:B------:R-:W-:Y:S01]  /*07f0*/  STS [R19+0x104], R18 ;  /* 0x0001041213007388 */ /* 0x000fe20000000800 */
[----:B------:R-:W-:Y:S06]  /*0800*/  BAR.SYNC.DEFER_BLOCKING 0x0 ;  /* 0x0000000000007b1d */ /* 0x000fec0000010000 */
[----:B------:R-:W-:Y:S04]  /*0810*/  LDS R11, [R19] ;  /* 0x00000000130b7984 */ /* 0x000fe80000000800 */
[----:B------:R-:W-:Y:S04]  /*0820*/  LDS R14, [R10+-0xf8] ;  /* 0xffff08000a0e7984 */ /* 0x000fe80000000800 */
[----:B------:R-:W0:Y:S04]  /*0830*/  LDS R13, [R0] ;  /* 0x00000000000d7984 */ /* 0x000e280000000800 */
[----:B------:R-:W-:Y:S04]  /*0840*/  LDS R20, [R19+0x4] ;  /* 0x0000040013147984 */ /* 0x000fe80000000800 */
[----:B------:R-:W-:Y:S01]  /*0850*/  LDS R18, [R19+0x100] ;  /* 0x0001000013127984 */ /* 0x000fe20000000800 */
[----:B0-----:R-:W-:-:S05]  /*0860*/  VIADDMNMX R14, R13, R14, R11, PT ;  /* 0x0000000e0d0e7246 */ /* 0x001fca000380010b */
[----:B------:R-:W-:Y:S04]  /*0870*/  STS [R19], R14 ;  /* 0x0000000e13007388 */ /* 0x000fe80000000800 */
[----:B------:R-:W-:Y:S04]  /*0880*/  LDS R11, [R10+-0xf8] ;  /* 0xffff08000a0b7984 */ /* 0x000fe80000000800 */
[----:B------:R-:W0:Y:S02]  /*0890*/  LDS R16, [R0+0x4] ;  /* 0x0000040000107984 */ /* 0x000e240000000800 */
        /* <DEDUP_REMOVED lines=12> */
[----:B------:R-:W0:Y:S04]  /*0960*/  LDS R13, [R0+0x100] ;  /* 0x00010000000d7984 */ /* 0x000e280000000800 */
[----:B------:R-:W-:Y:S04]  /*0970*/  LDS R20, [R19+0x4] ;  /* 0x0000040013147984 */ /* 0x000fe80000000800 */
[----:B------:R-:W-:Y:S01]  /*0980*/  LDS R16, [R19+0x100] ;  /* 0x0001000013107984 */ /* 0x000fe20000000800 */
[----:B0-----:R-:W-:-:S05]  /*0990*/  VIADDMNMX R14, R13, R14, R11, PT ;  /* 0x0000000e0d0e7246 */ /* 0x001fca000380010b */
[----:B------:R-:W-:Y:S04]  /*09a0*/  STS [R19], R14 ;  /* 0x0000000e13007388 */ /* 0x000fe80000000800 */
[----:B------:R-:W-:Y:S04]  /*09b0*/  LDS R11, [R10+-0xf4] ;  /* 0xffff0c000a0b7984 */ /* 0x000fe80000000800 */
[----:B------:R0:W1:Y:S02]  /*09c0*/  LDS R18, [R0+0x104] ;  /* 0x0001040000127984 */ /* 0x0000640000000800 */
[----:B0-----:R-:W-:Y:S01]  /*09d0*/  VIADD R0, R0, 0x400 ;  /* 0x0000040000007836 */ /* 0x001fe20000000000 */
[----:B-1----:R-:W-:-:S05]  /*09e0*/  VIADDMNMX R20, R18, R11, R20, PT ;  /* 0x0000000b12147246 */ /* 0x002fca0003800114 */
[----:B------:R-:W-:Y:S04]  /*09f0*/  STS [R19+0x4], R20 ;  /* 0x0000041413007388 */ /* 0x000fe80000000800 */
[----:B------:R-:W0:Y:S02]  /*0a00*/  LDS R11, [R10+0xc] ;  /* 0x00000c000a0b7984 */ /* 0x000e240000000800 */
[----:B0-----:R-:W-:Y:S02]  /*0a10*/  VIADDMNMX R16, R13, R11, R16, PT ;  /* 0x0000000b0d107246 */ /* 0x001fe40003800110 */
[----:B------:R-:W-:Y:S04]  /*0a20*/  LDS R13, [R19+0x104] ;  /* 0x00010400130d7984 */ /* 0x000fe80000000800 */
[----:B------:R-:W-:Y:S04]  /*0a30*/  STS [R19+0x100], R16 ;  /* 0x0001001013007388 */ /* 0x000fe80000000800 */
[----:B------:R0:W1:Y:S02]  /*0a40*/  LDS R11, [R10+0xc] ;  /* 0x00000c000a0b7984 */ /* 0x0000640000000800 */
[----:B0-----:R-:W-:-:S02]  /*0a50*/  IADD3 R10, PT, PT, R10, 0x10, RZ ;  /* 0x000000100a0a7810 */ /* 0x001fc40007ffe0ff */
[----:B-1----:R-:W-:-:S05]  /*0a60*/  VIADDMNMX R18, R18, R11, R13, PT ;  /* 0x0000000b12127246 */ /* 0x002fca000380010d */
[----:B------:R0:W-:Y:S01]  /*0a70*/  STS [R19+0x104], R18 ;  /* 0x0001041213007388 */ /* 0x0001e20000000800 */
[----:B------:R-:W-:Y:S06]  /*0a80*/  BAR.SYNC.DEFER_BLOCKING 0x0 ;  /* 0x0000000000007b1d */ /* 0x000fec0000010000 */
[----:B------:R-:W-:Y:S05]  /*0a90*/  BRA.U UP0, `(.L_x_5) ;  /* 0xfffffff900bc7547 */ /* 0x000fea000b83ffff */
[----:B------:R-:W-:Y:S05]  /*0aa0*/  BRA `(.L_x_6) ;  /* 0x0000000400607947 */ /* 0x000fea0003800000 */
.L_x_4:
[C---:B0-----:R-:W-:Y:S02]  /*0ab0*/  LEA R10, R19.reuse, UR4, 0x3 ;  /* 0x00000004130a7c11 */ /* 0x041fe4000f8e18ff */
[C---:B------:R-:W-:Y:S01]  /*0ac0*/  LEA R14, R0.reuse, UR4, 0x9 ;  /* 0x00000004000e7c11 */ /* 0x040fe2000f8e48ff */
[----:B------:R-:W-:Y:S01]  /*0ad0*/  UMOV UR4, 0x200 ;  /* 0x0000020000047882 */ /* 0x000fe20000000000 */
[----:B------:R-:W-:Y:S01]  /*0ae0*/  LEA R11, R0, UR5, 0x9 ;  /* 0x00000005000b7c11 */ /* 0x000fe2000f8e48ff */
[----:B------:R-:W-:Y:S02]  /*0af0*/  VIADD R0, R10, 0x200 ;  /* 0x000002000a007836 */ /* 0x000fe40000000000 */
[----:B------:R-:W-:Y:S02]  /*0b00*/  IMAD R19, R19, 0x8, R14 ;  /* 0x0000000813137824 */ /* 0x000fe400078e020e */
[----:B------:R-:W-:-:S07]  /*0b10*/  VIADD R10, R11, 0x100 ;  /* 0x000001000b0a7836 */ /* 0x000fce0000000000 */
.L_x_7:
[----:B------:R-:W-:Y:S01]  /*0b20*/  LDS R11, [R10+-0x100] ;  /* 0xffff00000a0b7984 */ /* 0x000fe20000000800 */
[----:B------:R-:W-:-:S03]  /*0b30*/  UIADD3 UR4, UPT, UPT, UR4, 0x400, URZ ;  /* 0x0000040004047890 */ /* 0x000fc6000fffe0ff */
[----:B------:R-:W-:Y:S01]  /*0b40*/  LDS R14, [R19] ;  /* 0x00000000130e7984 */ /* 0x000fe20000000800 */
[----:B------:R-:W-:-:S03]  /*0b50*/  UISETP.NE.AND UP0, UPT, UR4, 0x4200, UPT ;  /* 0x000042000400788c */ /* 0x000fc6000bf05270 */
[----:B0-----:R-:W0:Y:S04]  /*0b60*/  LDS R13, [R0+-0x200] ;  /* 0xfffe0000000d7984 */ /* 0x001e280000000800 */
[----:B------:R-:W-:Y:S01]  /*0b70*/  LDS R18, [R19+0x100] ;  /* 0x0001000013127984 */ /* 0x000fe20000000800 */
[----:B0-----:R-:W-:-:S03]  /*0b80*/  VIADDMNMX R14, R13, R11, R14, PT ;  /* 0x0000000b0d0e7246 */ /* 0x001fc6000380010e */
[----:B------:R-:W-:Y:S04]  /*0b90*/  LDS R13, [R19+0x4] ;  /* 0x00000400130d7984 */ /* 0x000fe80000000800 */
[----:B------:R-:W-:Y:S04]  /*0ba0*/  STS [R19], R14 ;  /* 0x0000000e13007388 */ /* 0x000fe80000000800 */
[----:B------:R-:W0:Y:S02]  /*0bb0*/  LDS R16, [R0+-0x1fc] ;  /* 0xfffe040000107984 */ /* 0x000e240000000800 */
[----:B0-----:R-:W-:-:S05]  /*0bc0*/  VIADDMNMX R16, R16, R11, R13, PT ;  /* 0x0000000b10107246 */ /* 0x001fca000380010d */
[----:B------:R-:W-:Y:S04]  /*0bd0*/  STS [R19+0x4], R16 ;  /* 0x0000041013007388 */ /* 0x000fe80000000800 */
[----:B------:R-:W-:Y:S04]  /*0be0*/  LDS R11, [R10] ;  /* 0x000000000a0b7984 */ /* 0x000fe80000000800 */
[----:B------:R-:W0:Y:S02]  /*0bf0*/  LDS R13, [R0+-0x200] ;  /* 0xfffe0000000d7984 */ /* 0x000e240000000800 */
[----:B0-----:R-:W-:-:S02]  /*0c00*/  VIADDMNMX R18, R13, R11, R18, PT ;  /* 0x0000000b0d127246 */ /* 0x001fc40003800112 */
[----:B------:R-:W-:Y:S04]  /*0c10*/  LDS R13, [R19+0x104] ;  /* 0x00010400130d7984 */ /* 0x000fe80000000800 */
[----:B------:R-:W-:Y:S04]  /*0c20*/  STS [R19+0x100], R18 ;  /* 0x0001001213007388 */ /* 0x000fe80000000800 */
[----:B------:R-:W0:Y:S02]  /*0c30*/  LDS R20, [R0+-0x1fc] ;  /* 0xfffe040000147984 */ /* 0x000e240000000800 */
[----:B0-----:R-:W-:-:S05]  /*0c40*/  VIADDMNMX R20, R20, R11, R13, PT ;  /* 0x0000000b14147246 */ /* 0x001fca000380010d */
[----:B------:R-:W-:Y:S01]  /*0c50*/  STS [R19+0x104], R20 ;  /* 0x0001041413007388 */ /* 0x000fe20000000800 */
[----:B------:R-:W-:Y:S06]  /*0c60*/  BAR.SYNC.DEFER_BLOCKING 0x0 ;  /* 0x0000000000007b1d */ /* 0x000fec0000010000 */
[----:B------:R-:W-:Y:S04]  /*0c70*/  LDS R11, [R10+-0xfc] ;  /* 0xffff04000a0b7984 */ /* 0x000fe80000000800 */
[----:B------:R-:W-:Y:S04]  /*0c80*/  LDS R14, [R19] ;  /* 0x00000000130e7984 */ /* 0x000fe80000000800 */
[----:B------:R-:W0:Y:S04]  /*0c90*/  LDS R13, [R0+-0x100] ;  /* 0xffff0000000d7984 */ /* 0x000e280000000800 */
[----:B------:R-:W-:Y:S01]  /*0ca0*/  LDS R18, [R19+0x100] ;  /* 0x0001000013127984 */ /* 0x000fe20000000800 */
[----:B0-----:R-:W-:-:S03]  /*0cb0*/  VIADDMNMX R14, R13, R11, R14, PT ;  /* 0x0000000b0d0e7246 */ /* 0x001fc6000380010e */
[----:B------:R-:W-:Y:S04]  /*0cc0*/  LDS R13, [R19+0x4] ;  /* 0x00000400130d7984 */ /* 0x000fe80000000800 */
[----:B------:R-:W-:Y:S04]  /*0cd0*/  STS [R19], R14 ;  /* 0x0000000e13007388 */ /* 0x000fe80000000800 */
[----:B------:R-:W0:Y:S02]  /*0ce0*/  LDS R16, [R0+-0xfc] ;  /* 0xffff040000107984 */ /* 0x000e240000000800 */
[----:B0-----:R-:W-:-:S05]  /*0cf0*/  VIADDMNMX R16, R16, R11, R13, PT ;  /* 0x0000000b10107246 */ /* 0x001fca000380010d */
[----:B------:R-:W-:Y:S04]  /*0d00*/  STS [R19+0x4], R16 ;  /* 0x0000041013007388 */ /* 0x000fe80000000800 */
[----:B------:R-:W-:Y:S04]  /*0d10*/  LDS R11, [R10+0x4] ;  /* 0x000004000a0b7984 */ /* 0x000fe80000000800 */
        /* <DEDUP_REMOVED lines=10> */
[----:B------:R-:W0:Y:S04]  /*0dc0*/  LDS R13, [R0] ;  /* 0x00000000000d7984 */ /* 0x000e280000000800 */
[----:B------:R-:W-:Y:S01]  /*0dd0*/  LDS R18, [R19+0x100] ;  /* 0x0001000013127984 */ /* 0x000fe20000000800 */
[----:B0-----:R-:W-:-:S03]  /*0de0*/  VIADDMNMX R14, R13, R11, R14, PT ;  /* 0x0000000b0d0e7246 */ /* 0x001fc6000380010e */
[----:B------:R-:W-:Y:S04]  /*0df0*/  LDS R13, [R19+0x4] ;  /* 0x00000400130d7984 */ /* 0x000fe80000000800 */
[----:B------:R-:W-:Y:S04]  /*0e00*/  STS [R19], R14 ;  /* 0x0000000e13007388 */ /* 0x000fe80000000800 */
[----:B------:R-:W0:Y:S02]  /*0e10*/  LDS R16, [R0+0x4] ;  /* 0x0000040000107984 */ /* 0x000e240000000800 */
[----:B0-----:R-:W-:-:S05]  /*0e20*/  VIADDMNMX R16, R16, R11, R13, PT ;  /* 0x0000000b10107246 */ /* 0x001fca000380010d */
[----:B------:R-:W-:Y:S04]  /*0e30*/  STS [R19+0x4], R16 ;  /* 0x0000041013007388 */ /* 0x000fe80000000800 */
[----:B------:R-:W-:Y:S04]  /*0e40*/  LDS R11, [R10+0x8] ;  /* 0x000008000a0b7984 */ /* 0x000fe80000000800 */
[----:B------:R-:W0:Y:S02]  /*0e50*/  LDS R13, [R0] ;  /* 0x00000000000d7984 */ /* 0x000e240000000800 */
[----:B0-----:R-:W-:-:S02]  /*0e60*/  VIADDMNMX R18, R13, R11, R18, PT ;  /* 0x0000000b0d127246 */ /* 0x001fc40003800112 */
[----:B------:R-:W-:Y:S04]  /*0e70*/  LDS R13, [R19+0x104] ;  /* 0x00010400130d7984 */ /* 0x000fe80000000800 */
[----:B------:R-:W-:Y:S04]  /*0e80*/  STS [R19+0x100], R18 ;  /* 0x0001001213007388 */ /* 0x000fe80000000800 */
[----:B------:R-:W0:Y:S02]  /*0e90*/  LDS R20, [R0+0x4] ;  /* 0x0000040000147984 */ /* 0x000e240000000800 */
[----:B0-----:R-:W-:-:S05]  /*0ea0*/  VIADDMNMX R20, R20, R11, R13, PT ;  /* 0x0000000b14147246 */ /* 0x001fca000380010d */
[----:B------:R-:W-:Y:S01]  /*0eb0*/  STS [R19+0x104], R20 ;  /* 0x0001041413007388 */ /* 0x000fe20000000800 */
[----:B------:R-:W-:Y:S06]  /*0ec0*/  BAR.SYNC.DEFER_BLOCKING 0x0 ;  /* 0x0000000000007b1d */ /* 0x000fec0000010000 */
[----:B------:R-:W-:Y:S04]  /*0ed0*/  LDS R11, [R10+-0xf4] ;  /* 0xffff0c000a0b7984 */ /* 0x000fe80000000800 */
[----:B------:R-:W-:Y:S04]  /*0ee0*/  LDS R14, [R19] ;  /* 0x00000000130e7984 */ /* 0x000fe80000000800 */
[----:B------:R-:W0:Y:S04]  /*0ef0*/  LDS R13, [R0+0x100] ;  /* 0x00010000000d7984 */ /* 0x000e280000000800 */
[----:B------:R-:W-:Y:S01]  /*0f00*/  LDS R18, [R19+0x100] ;  /* 0x0001000013127984 */ /* 0x000fe20000000800 */
[----:B0-----:R-:W-:-:S03]  /*0f10*/  VIADDMNMX R14, R13, R11, R14, PT ;  /* 0x0000000b0d0e7246 */ /* 0x001fc6000380010e */
[----:B------:R-:W-:Y:S04]  /*0f20*/  LDS R13, [R19+0x4] ;  /* 0x00000400130d7984 */ /* 0x000fe80000000800 */
[----:B------:R-:W-:Y:S04]  /*0f30*/  STS [R19], R14 ;  /* 0x0000000e13007388 */ /* 0x000fe80000000800 */
[----:B------:R-:W0:Y:S02]  /*0f40*/  LDS R16, [R0+0x104] ;  /* 0x0001040000107984 */ /* 0x000e240000000800 */
[----:B0-----:R-:W-:-:S05]  /*0f50*/  VIADDMNMX R16, R16, R11, R13, PT ;  /* 0x0000000b10107246 */ /* 0x001fca000380010d */
[----:B------:R-:W-:Y:S04]  /*0f60*/  STS [R19+0x4], R16 ;  /* 0x0000041013007388 */ /* 0x000fe80000000800 */
[----:B------:R0:W-:Y:S04]  /*0f70*/  LDS R11, [R10+0xc] ;  /* 0x00000c000a0b7984 */ /* 0x0001e80000000800 */
[----:B------:R-:W1:Y:S01]  /*0f80*/  LDS R13, [R0+0x100] ;  /* 0x00010000000d7984 */ /* 0x000e620000000800 */
[----:B0-----:R-:W-:Y:S01]  /*0f90*/  VIADD R10, R10, 0x10 ;  /* 0x000000100a0a7836 */ /* 0x001fe20000000000 */
[----:B-1----:R-:W-:-:S02]  /*0fa0*/  VIADDMNMX R18, R13, R11, R18, PT ;  /* 0x0000000b0d127246 */ /* 0x002fc40003800112 */
[----:B------:R-:W-:Y:S04]  /*0fb0*/  LDS R13, [R19+0x104] ;  /* 0x00010400130d7984 */ /* 0x000fe80000000800 */
[----:B------:R-:W-:Y:S04]  /*0fc0*/  STS [R19+0x100], R18 ;  /* 0x0001001213007388 */ /* 0x000fe80000000800 */
[----:B------:R0:W1:Y:S02]  /*0fd0*/  LDS R20, [R0+0x104] ;  /* 0x0001040000147984 */ /* 0x0000640000000800 */
[----:B0-----:R-:W-:Y:S01]  /*0fe0*/  VIADD R0, R0, 0x400 ;  /* 0x0000040000007836 */ /* 0x001fe20000000000 */
[----:B-1----:R-:W-:-:S05]  /*0ff0*/  VIADDMNMX R20, R20, R11, R13, PT ;  /* 0x0000000b14147246 */ /* 0x002fca000380010d */
[----:B------:R0:W-:Y:S01]  /*1000*/  STS [R19+0x104], R20 ;  /* 0x0001041413007388 */ /* 0x0001e20000000800 */
[----:B------:R-:W-:Y:S06]  /*1010*/  BAR.SYNC.DEFER_BLOCKING 0x0 ;  /* 0x0000000000007b1d */ /* 0x000fec0000010000 */
[----:B------:R-:W-:Y:S05]  /*1020*/  BRA.U UP0, `(.L_x_7) ;  /* 0xfffffff900bc7547 */ /* 0x000fea000b83ffff */
.L_x_6:
[----:B------:R-:W1:Y:S04]  /*1030*/  LDS R11, [R12] ;  /* 0x000000000c0b7984 */ /* 0x000e680000000800 */
[----:B------:R-:W2:Y:S04]  /*1040*/  LDS R13, [R12+0x1000] ;  /* 0x001000000c0d7984 */ /* 0x000ea80000000800 */
[----:B------:R-:W3:Y:S04]  /*1050*/  LDS R15, [R12+0x2000] ;  /* 0x002000000c0f7984 */ /* 0x000ee80000000800 */
[----:B------:R-:W4:Y:S04]  /*1060*/  LDS R17, [R12+0x3000] ;  /* 0x003000000c117984 */ /* 0x000f280000000800 */
[----:B-1----:R-:W-:Y:S04]  /*1070*/  STG.E desc[UR8][R2.64], R11 ;  /* 0x0000000b02007986 */ /* 0x002fe8000c101908 */
[----:B--2---:R-:W-:Y:S04]  /*1080*/  STG.E desc[UR8][R4.64], R13 ;  /* 0x0000000d04007986 */ /* 0x004fe8000c101908 */
[----:B---3--:R-:W-:Y:S04]  /*1090*/  STG.E desc[UR8][R6.64], R15 ;  /* 0x0000000f06007986 */ /* 0x008fe8000c101908 */
[----:B----4-:R-:W-:Y:S01]  /*10a0*/  STG.E desc[UR8][R8.64], R17 ;  /* 0x0000001108007986 */ /* 0x010fe2000c101908 */
[----:B------:R-:W-:Y:S05]  /*10b0*/  EXIT ;  /* 0x000000000000794d */ /* 0x000fea0003800000 */
.L_x_8:
        /* <DEDUP_REMOVED lines=12> */
.L_x_13:


//--------------------- .text._Z7kernelIPiiii     --------------------------
	.section	.text._Z7kernelIPiiii,"ax",@progbits
	.align	128
        .global         _Z7kernelIPiiii
        .type           _Z7kernelIPiiii,@function
        .size           _Z7kernelIPiiii,(.L_x_14 - _Z7kernelIPiiii)
        .other          _Z7kernelIPiiii,@"STO_CUDA_ENTRY STV_DEFAULT"
_Z7kernelIPiiii:
.text._Z7kernelIPiiii:
[----:B------:R-:W-:Y:S01]  /*0000*/  LDC R1, c[0x0][0x37c] ;  /* 0x0000df00ff017b82 */ /* 0x000fe20000000800 */
[----:B------:R-:W0:Y:S07]  /*0010*/  S2R R11, SR_TID.Y ;  /* 0x00000000000b7919 */ /* 0x000e2e0000002200 */
[----:B------:R-:W1:Y:S01]  /*0020*/  LDC R3, c[0x0][0x390] ;  /* 0x0000e400ff037b82 */ /* 0x000e620000000800 */
[----:B------:R-:W2:Y:S01]  /*0030*/  LDCU UR4, c[0x0][0x388] ;  /* 0x00007100ff0477ac */ /* 0x000ea20008000800 */
[----:B------:R-:W0:Y:S01]  /*0040*/  S2R R0, SR_TID.X ;  /* 0x0000000000007919 */ /* 0x000e220000002100 */
[----:B------:R-:W3:Y:S05]  /*0050*/  LDCU.64 UR6, c[0x0][0x358] ;  /* 0x00006b00ff0677ac */ /* 0x000eea0008000a00 */
[----:B------:R-:W4:Y:S01]  /*0060*/  LDC.64 R8, c[0x0][0x380] ;  /* 0x0000e000ff087b82 */ /* 0x000f220000000a00 */
[----:B-1----:R-:W-:-:S02]  /*0070*/  IMAD.SHL.U32 R3, R3, 0x40, RZ ;  /* 0x0000004003037824 */ /* 0x002fc400078e00ff */
[----:B0-----:R-:W-:-:S05]  /*0080*/  IMAD R12, R11, 0x20, R0 ;  /* 0x000000200b0c7824 */ /* 0x001fca00078e0200 */
[----:B------:R-:W-:-:S05]  /*0090*/  SHF.R.U32.HI R10, RZ, 0x6, R12 ;  /* 0x00000006ff0a7819 */ /* 0x000fca000001160c */
[C---:B------:R-:W-:Y:S01]  /*00a0*/  IMAD.IADD R2, R3.reuse, 0x1, R10 ;  /* 0x0000000103027824 */ /* 0x040fe200078e020a */
[----:B------:R-:W-:-:S03]  /*00b0*/  LOP3.LUT R3, R3, 0x3f, R12, 0xf8, !PT ;  /* 0x0000003f03037812 */ /* 0x000fc600078ef80c */
[C---:B------:R-:W-:Y:S02]  /*00c0*/  VIADD R4, R2.reuse, 0x10 ;  /* 0x0000001002047836 */ /* 0x040fe40000000000 */
[C---:B------:R-:W-:Y:S02]  /*00d0*/  VIADD R6, R2.reuse, 0x20 ;  /* 0x0000002002067836 */ /* 0x040fe40000000000 */
[C---:B------:R-:W-:Y:S02]  /*00e0*/  VIADD R14, R2.reuse, 0x30 ;  /* 0x00000030020e7836 */ /* 0x040fe40000000000 */
[--C-:B--2---:R-:W-:Y:S02]  /*00f0*/  IMAD R5, R2, UR4, R3.reuse ;  /* 0x0000000402057c24 */ /* 0x104fe4000f8e0203 */
[--C-:B------:R-:W-:Y:S02]  /*0100*/  IMAD R7, R4, UR4, R3.reuse ;  /* 0x0000000404077c24 */ /* 0x100fe4000f8e0203 */
[----:B------:R-:W-:-:S02]  /*0110*/  IMAD R13, R6, UR4, R3 ;  /* 0x00000004060d7c24 */ /* 0x000fc4000f8e0203 */
[----:B------:R-:W-:Y:S02]  /*0120*/  IMAD R15, R14, UR4, R3 ;  /* 0x000000040e0f7c24 */ /* 0x000fe4000f8e0203 */
[----:B----4-:R-:W-:-:S04]  /*0130*/  IMAD.WIDE R2, R5, 0x4, R8 ;  /* 0x0000000405027825 */ /* 0x010fc800078e0208 */
[----:B------:R-:W-:-:S04]  /*0140*/  IMAD.WIDE R4, R7, 0x4, R8 ;  /* 0x0000000407047825 */ /* 0x000fc800078e0208 */
[--C-:B------:R-:W-:Y:S01]  /*0150*/  IMAD.WIDE R6, R13, 0x4, R8.reuse ;  /* 0x000000040d067825 */ /* 0x100fe200078e0208 */
[----:B---3--:R-:W2:Y:S03]  /*0160*/  LDG.E R17, desc[UR6][R4.64] ;  /* 0x0000000604117981 */ /* 0x008ea6000c1e1900 */
[----:B------:R-:W-:Y:S01]  /*0170*/  IMAD.WIDE R8, R15, 0x4, R8 ;  /* 0x000000040f087825 */ /* 0x000fe200078e0208 */
[----:B------:R-:W3:Y:S04]  /*0180*/  LDG.E R19, desc[UR6][R6.64] ;  /* 0x0000000606137981 */ /* 0x000ee8000c1e1900 */
[----:B------:R-:W4:Y:S04]  /*0190*/  LDG.E R15, desc[UR6][R2.64] ;  /* 0x00000006020f7981 */ /* 0x000f28000c1e1900 */
[----:B------:R-:W5:Y:S01]  /*01a0*/  LDG.E R21, desc[UR6][R8.64] ;  /* 0x0000000608157981 */ /* 0x000f62000c1e1900 */
[----:B------:R-:W0:Y:S01]  /*01b0*/  S2UR UR5, SR_CgaCtaId ;  /* 0x00000000000579c3 */ /* 0x000e220000008800 */
[----:B------:R-:W-:Y:S01]  /*01c0*/  IMAD.SHL.U32 R12, R12, 0x4, RZ ;  /* 0x000000040c0c7824 */ /* 0x000fe200078e00ff */
[----:B------:R-:W-:-:S04]  /*01d0*/  UMOV UR4, 0x400 ;  /* 0x0000040000047882 */ /* 0x000fc80000000000 */
[----:B------:R-:W-:Y:S01]  /*01e0*/  LOP3.LUT R12, R12, 0xfc, RZ, 0xc0, !PT ;  /* 0x000000fc0c0c7812 */ /* 0x000fe200078ec0ff */
[----:B0-----:R-:W-:-:S06]  /*01f0*/  ULEA UR4, UR5, UR4, 0x18 ;  /* 0x0000000405047291 */ /* 0x001fcc000f8ec0ff */
[----:B------:R-:W-:-:S05]  /*0200*/  IADD3 R13, PT, PT, R12, UR4, RZ ;  /* 0x000000040c0d7c10 */ /* 0x000fca000fffe0ff */
[----:B------:R-:W-:Y:S01]  /*0210*/  IMAD R10, R10, 0x100, R13 ;  /* 0x000001000a0a7824 */ /* 0x000fe200078e020d */
[----:B------:R-:W-:Y:S02]  /*0220*/  LEA R13, R11, UR4, 0x9 ;  /* 0x000000040b0d7c11 */ /* 0x000fe4000f8e48ff */
[C---:B------:R-:W-:Y:S02]  /*0230*/  LEA R11, R0.reuse, UR4, 0x3 ;  /* 0x00000004000b7c11 */ /* 0x040fe4000f8e18ff */
[----:B------:R-:W-:Y:S01]  /*0240*/  IADD3 R12, PT, PT, R13, 0x100, RZ ;  /* 0x000001000d0c7810 */ /* 0x000fe20007ffe0ff */
[----:B------:R-:W-:Y:S02]  /*0250*/  IMAD R0, R0, 0x8, R13 ;  /* 0x0000000800007824 */ /* 0x000fe400078e020d */
[----:B------:R-:W-:Y:S01]  /*0260*/  VIADD R11, R11, 0x200 ;  /* 0x000002000b0b7836 */ /* 0x000fe20000000000 */
[----:B------:R-:W-:Y:S01]  /*0270*/  UMOV UR4, 0x200 ;  /* 0x0000020000047882 */ /* 0x000fe20000000000 */
[----:B--2---:R0:W-:Y:S04]  /*0280*/  STS [R10+0x1000], R17 ;  /* 0x001000110a007388 */ /* 0x0041e80000000800 */
[----:B---3--:R0:W-:Y:S04]  /*0290*/  STS [R10+0x2000], R19 ;  /* 0x002000130a007388 */ /* 0x0081e80000000800 */
[----:B----4-:R0:W-:Y:S04]  /*02a0*/  STS [R10], R15 ;  /* 0x0000000f0a007388 */ /* 0x0101e80000000800 */
[----:B-----5:R0:W-:Y:S01]  /*02b0*/  STS [R10+0x3000], R21 ;  /* 0x003000150a007388 */ /* 0x0201e20000000800 */
[----:B------:R-:W-:Y:S06]  /*02c0*/  BAR.SYNC.DEFER_BLOCKING 0x0 ;  /* 0x0000000000007b1d */ /* 0x000fec0000010000 */
.L_x_9:
[----:B-1----:R-:W-:Y:S01]  /*02d0*/  LDS R13, [R0] ;  /* 0x00000000000d7984 */ /* 0x002fe20000000800 */
[----:B------:R-:W-:-:S03]  /*02e0*/  UIADD3 UR4, UPT, UPT, UR4, 0x400, URZ ;  /* 0x0000040004047890 */ /* 0x000fc6000fffe0ff */
[----:B------:R-:W-:Y:S01]  /*02f0*/  LDS R14, [R12+-0x100] ;  /* 0xffff00000c0e7984 */ /* 0x000fe20000000800 */
[----:B------:R-:W-:-:S03]  /*0300*/  UISETP.NE.AND UP0, UPT, UR4, 0x4200, UPT ;  /* 0x000042000400788c */ /* 0x000fc6000bf05270 */
[----:B0-----:R-:W0:Y:S04]  /*0310*/  LDS R15, [R11+-0x200] ;  /* 0xfffe00000b0f7984 */ /* 0x001e280000000800 */
[----:B------:R-:W-:Y:S01]  /*0320*/  LDS R16, [R0+0x4] ;  /* 0x0000040000107984 */ /* 0x000fe20000000800 */
[----:B0-----:R-:W-:-:S05]  /*0330*/  VIADDMNMX R13, R15, R14, R13, PT ;  /* 0x0000000e0f0d7246 */ /* 0x001fca000380010d */
[----:B------:R-:W-:Y:S04]  /*0340*/  STS [R0], R13 ;  /* 0x0000000d00007388 */ /* 0x000fe80000000800 */
[----:B------:R-:W-:Y:S04]  /*0350*/  LDS R14, [R12+-0x100] ;  /* 0xffff00000c0e7984 */ /* 0x000fe80000000800 */
[----:B------:R-:W0:Y:S02]  /*0360*/  LDS R15, [R11+-0x1fc] ;  /* 0xfffe04000b0f7984 */ /* 0x000e240000000800 */
[----:B0-----:R-:W-:-:S02]  /*0370*/  VIADDMNMX R15, R15, R14, R16, PT ;  /* 0x0000000e0f0f7246 */ /* 0x001fc40003800110 */
[----:B------:R-:W-:Y:S04]  /*0380*/  LDS R14, [R0+0x100] ;  /* 0x00010000000e7984 */ /* 0x000fe80000000800 */
[----:B------:R-:W-:Y:S04]  /*0390*/  STS [R0+0x4], R15 ;  /* 0x0000040f00007388 */ /* 0x000fe80000000800 */
[----:B------:R-:W-:Y:S04]  /*03a0*/  LDS R17, [R12] ;  /* 0x000000000c117984 */ /* 0x000fe80000000800 */
[----:B------:R-:W0:Y:S02]  /*03b0*/  LDS R16, [R11+-0x200] ;  /* 0xfffe00000b107984 */ /* 0x000e240000000800 */
[----:B0-----:R-:W-:-:S02]  /*03c0*/  VIADDMNMX R17, R16, R17, R14, PT ;  /* 0x0000001110117246 */ /* 0x001fc4000380010e */
[----:B------:R-:W-:Y:S04]  /*03d0*/  LDS R16, [R0+0x104] ;  /* 0x0001040000107984 */ /* 0x000fe80000000800 */
[----:B------:R-:W-:Y:S04]  /*03e0*/  STS [R0+0x100], R17 ;  /* 0x0001001100007388 */ /* 0x000fe80000000800 */
[----:B------:R-:W-:Y:S04]  /*03f0*/  LDS R13, [R12] ;  /* 0x000000000c0d7984 */ /* 0x000fe80000000800 */
[----:B------:R-:W0:Y:S02]  /*0400*/  LDS R14, [R11+-0x1fc] ;  /* 0xfffe04000b0e7984 */ /* 0x000e240000000800 */
[----:B0-----:R-:W-:-:S05]  /*0410*/  VIADDMNMX R13, R14, R13, R16, PT ;  /* 0x0000000d0e0d7246 */ /* 0x001fca0003800110 */
[----:B------:R-:W-:Y:S01]  /*0420*/  STS [R0+0x104], R13 ;  /* 0x0001040d00007388 */ /* 0x000fe20000000800 */
[----:B------:R-:W-:Y:S06]  /*0430*/  BAR.SYNC.DEFER_BLOCKING 0x0 ;  /* 0x0000000000007b1d */ /* 0x000fec0000010000 */
[----:B------:R-:W-:Y:S04]  /*0440*/  LDS R14, [R0] ;  /* 0x00000000000e7984 */ /* 0x000fe80000000800 */
[----:B------:R-:W-:Y:S04]  /*0450*/  LDS R15, [R12+-0xfc] ;  /* 0xffff04000c0f7984 */ /* 0x000fe80000000800 */
[----:B------:R-:W0:Y:S04]  /*0460*/  LDS R16, [R11+-0x100] ;  /* 0xffff00000b107984 */ /* 0x000e280000000800 */
[----:B------:R-:W-:Y:S01]  /*0470*/  LDS R13, [R0+0x100] ;  /* 0x00010000000d7984 */ /* 0x000fe20000000800 */
[----:B0-----:R-:W-:-:S03]  /*0480*/  VIADDMNMX R15, R16, R15, R14, PT ;  /* 0x0000000f100f7246 */ /* 0x001fc6000380010e */
[----:B------:R-:W-:Y:S04]  /*0490*/  LDS R16, [R0+0x4] ;  /* 0x0000040000107984 */ /* 0x000fe80000000800 */
[----:B------:R-:W-:Y:S04]  /*04a0*/  STS [R0], R15 ;  /* 0x0000000f00007388 */ /* 0x000fe80000000800 */
[----:B------:R-:W-:Y:S04]  /*04b0*/  LDS R14, [R12+-0xfc] ;  /* 0xffff04000c0e7984 */ /* 0x000fe80000000800 */
        /* <DEDUP_REMOVED lines=8> */
[----:B------:R-:W-:Y:S04]  /*0540*/  LDS R14, [R12+0x4] ;  /* 0x000004000c0e7984 */ /* 0x000fe80000000800 */
[----:B------:R-:W0:Y:S02]  /*0550*/  LDS R15, [R11+-0xfc] ;  /* 0xffff04000b0f7984 */ /* 0x000e240000000800 */
[----:B0-----:R-:W-:-:S05]  /*0560*/  VIADDMNMX R15, R15, R14, R16, PT ;  /* 0x0000000e0f0f7246 */ /* 0x001fca0003800110 */
[----:B------:R-:W-:Y:S01]  /*0570*/  STS [R0+0x104], R15 ;  /* 0x0001040f00007388 */ /* 0x000fe20000000800 */
[----:B------:R-:W-:Y:S06]  /*0580*/  BAR.SYNC.DEFER_BLOCKING 0x0 ;  /* 0x0000000000007b1d */ /* 0x000fec0000010000 */
[----:B------:R-:W-:Y:S04]  /*0590*/  LDS R14, [R0] ;  /* 0x00000000000e7984 */ /* 0x000fe80000000800 */
[----:B------:R-:W-:Y:S04]  /*05a0*/  LDS R17, [R12+-0xf8] ;  /* 0xffff08000c117984 */ /* 0x000fe80000000800 */
[----:B------:R-:W0:Y:S02]  /*05b0*/  LDS R16, [R11] ;  /* 0x000000000b107984 */ /* 0x000e240000000800 */
[----:B0-----:R-:W-:-:S02]  /*05c0*/  VIADDMNMX R17, R16, R17, R14, PT ;  /* 0x0000001110117246 */ /* 0x001fc4000380010e */
[----:B------:R-:W-:Y:S04]  /*05d0*/  LDS R16, [R0+0x4] ;  /* 0x0000040000107984 */ /* 0x000fe80000000800 */
[----:B------:R-:W-:Y:S04]  /*05e0*/  STS [R0], R17 ;  /* 0x0000001100007388 */ /* 0x000fe80000000800 */
[----:B------:R-:W-:Y:S04]  /*05f0*/  LDS R13, [R12+-0xf8] ;  /* 0xffff08000c0d7984 */ /* 0x000fe80000000800 */
[----:B------:R-:W0:Y:S02]  /*0600*/  LDS R14, [R11+0x4] ;  /* 0x000004000b0e7984 */ /* 0x000e240000000800 */
[----:B0-----:R-:W-:-:S02]  /*0610*/  VIADDMNMX R13, R14, R13, R16, PT ;  /* 0x0000000d0e0d7246 */ /* 0x001fc40003800110 */
[----:B------:R-:W-:Y:S04]  /*0620*/  LDS R14, [R0+0x100] ;  /* 0x00010000000e7984 */ /* 0x000fe80000000800 */
[----:B------:R-:W-:Y:S04]  /*0630*/  STS [R0+0x4], R13 ;  /* 0x0000040d00007388 */ /* 0x000fe80000000800 */
[----:B------:R-:W-:Y:S04]  /*0640*/  LDS R15, [R12+0x8] ;  /* 0x000008000c0f7984 */ /* 0x000fe80000000800 */
[----:B------:R-:W0:Y:S02]  /*0650*/  LDS R16, [R11] ;  /* 0x000000000b107984 */ /* 0x000e240000000800 */
[----:B0-----:R-:W-:-:S02]  /*0660*/  VIADDMNMX R15, R16, R15, R14, PT ;  /* 0x0000000f100f7246 */ /* 0x001fc4000380010e */
[----:B------:R-:W-:Y:S04]  /*0670*/  LDS R16, [R0+0x104] ;  /* 0x0001040000107984 */ /* 0x000fe80000000800 */
[----:B------:R-:W-:Y:S04]  /*0680*/  STS [R0+0x100], R15 ;  /* 0x0001000f00007388 */ /* 0x000fe80000000800 */
[----:B------:R-:W-:Y:S04]  /*0690*/  LDS R14, [R12+0x8] ;  /* 0x000008000c0e7984 */ /* 0x000fe80000000800 */
[----:B------:R-:W0:Y:S02]  /*06a0*/  LDS R17, [R11+0x4] ;  /* 0x000004000b117984 */ /* 0x000e240000000800 */
[----:B0-----:R-:W-:-:S05]  /*06b0*/  VIADDMNMX R17, R17, R14, R16, PT ;  /* 0x0000000e11117246 */ /* 0x001fca0003800110 */
[----:B------:R-:W-:Y:S01]  /*06c0*/  STS [R0+0x104], R17 ;  /* 0x0001041100007388 */ /* 0x000fe20000000800 */
[----:B------:R-:W-:Y:S06]  /*06d0*/  BAR.SYNC.DEFER_BLOCKING 0x0 ;  /* 0x0000000000007b1d */ /* 0x000fec0000010000 */
[----:B------:R-:W-:Y:S04]  /*06e0*/  LDS R13, [R0] ;  /* 0x00000000000d7984 */ /* 0x000fe80000000800 */
[----:B------:R-:W-:Y:S04]  /*06f0*/  LDS R14, [R12+-0xf4] ;  /* 0xffff0c000c0e7984 */ /* 0x000fe80000000800 */
[----:B------:R-:W0:Y:S02]  /*0700*/  LDS R16, [R11+0x100] ;  /* 0x000100000b107984 */ /* 0x000e240000000800 */
        /* <DEDUP_REMOVED lines=9> */
[----:B------:R-:W0:Y:S02]  /*07a0*/  LDS R16, [R11+0x100] ;  /* 0x000100000b107984 */ /* 0x000e240000000800 */
[----:B0-----:R-:W-:-:S02]  /*07b0*/  VIADDMNMX R17, R16, R17, R14, PT ;  /* 0x0000001110117246 */ /* 0x001fc4000380010e */
[----:B------:R-:W-:Y:S04]  /*07c0*/  LDS R16, [R0+0x104] ;  /* 0x0001040000107984 */ /* 0x000fe80000000800 */
[----:B------:R-:W-:Y:S04]  /*07d0*/  STS [R0+0x100], R17 ;  /* 0x0001001100007388 */ /* 0x000fe80000000800 */
[----:B------:R0:W-:Y:S04]  /*07e0*/  LDS R13, [R12+0xc] ;  /* 0x00000c000c0d7984 */ /* 0x0001e80000000800 */
[----:B------:R1:W2:Y:S01]  /*07f0*/  LDS R14, [R11+0x104] ;  /* 0x000104000b0e7984 */ /* 0x0002a20000000800 */
[----:B0-----:R-:W-:-:S02]  /*0800*/  VIADD R12, R12, 0x10 ;  /* 0x000000100c0c7836 */ /* 0x001fc40000000000 */
[----:B-1----:R-:W-:Y:S01]  /*0810*/  VIADD R11, R11, 0x400 ;  /* 0x000004000b0b7836 */ /* 0x002fe20000000000 */
[----:B--2---:R-:W-:-:S05]  /*0820*/  VIADDMNMX R13, R14, R13, R16, PT ;  /* 0x0000000d0e0d7246 */ /* 0x004fca0003800110 */
[----:B------:R1:W-:Y:S01]  /*0830*/  STS [R0+0x104], R13 ;  /* 0x0001040d00007388 */ /* 0x0003e20000000800 */
[----:B------:R-:W-:Y:S06]  /*0840*/  BAR.SYNC.DEFER_BLOCKING 0x0 ;  /* 0x0000000000007b1d */ /* 0x000fec0000010000 */
[----:B------:R-:W-:Y:S05]  /*0850*/  BRA.U UP0, `(.L_x_9) ;  /* 0xfffffff9009c7547 */ /* 0x000fea000b83ffff */
[----:B------:R-:W0:Y:S04]  /*0860*/  LDS R11, [R10] ;  /* 0x000000000a0b7984 */ /* 0x000e280000000800 */
[----:B-1----:R-:W1:Y:S04]  /*0870*/  LDS R13, [R10+0x1000] ;  /* 0x001000000a0d7984 */ /* 0x002e680000000800 */
[----:B------:R-:W2:Y:S04]  /*0880*/  LDS R15, [R10+0x2000] ;  /* 0x002000000a0f7984 */ /* 0x000ea80000000800 */
[----:B------:R-:W3:Y:S04]  /*0890*/  LDS R17, [R10+0x3000] ;  /* 0x003000000a117984 */ /* 0x000ee80000000800 */
[----:B0-----:R-:W-:Y:S04]  /*08a0*/  STG.E desc[UR6][R2.64], R11 ;  /* 0x0000000b02007986 */ /* 0x001fe8000c101906 */
[----:B-1----:R-:W-:Y:S04]  /*08b0*/  STG.E desc[UR6][R4.64], R13 ;  /* 0x0000000d04007986 */ /* 0x002fe8000c101906 */
[----:B--2---:R-:W-:Y:S04]  /*08c0*/  STG.E desc[UR6][R6.64], R15 ;  /* 0x0000000f06007986 */ /* 0x004fe8000c101906 */
[----:B---3--:R-:W-:Y:S01]  /*08d0*/  STG.E desc[UR6][R8.64], R17 ;  /* 0x0000001108007986 */ /* 0x008fe2000c101906 */
[----:B------:R-:W-:Y:S05]  /*08e0*/  EXIT ;  /* 0x000000000000794d */ /* 0x000fea0003800000 */
.L_x_10:
        /* <DEDUP_REMOVED lines=9> */
.L_x_14:


//--------------------- .text._Z7wakeGPUv         --------------------------
	.section	.text._Z7wakeGPUv,"ax",@progbits
	.align	128
        .global         _Z7wakeGPUv
        .type           _Z7wakeGPUv,@function
        .size           _Z7wakeGPUv,(.L_x_15 - _Z7wakeGPUv)
        .other          _Z7wakeGPUv,@"STO_CUDA_ENTRY STV_DEFAULT"
_Z7wakeGPUv:
.text._Z7wakeGPUv:
[----:B------:R-:W-:Y:S01]  /*0000*/  LDC R1, c[0x0][0x37c] ;  /* 0x0000df00ff017b82 */ /* 0x000fe20000000800 */
[----:B------:R-:W-:Y:S05]  /*0010*/  EXIT ;  /* 0x000000000000794d */ /* 0x000fea0003800000 */
.L_x_11:
        /* <DEDUP_REMOVED lines=14> */
.L_x_15:


//--------------------- .nv.shared._Z8kernelDDPiiii --------------------------
	.section	.nv.shared._Z8kernelDDPiiii,"aw",@nobits
	.sectionflags	@""
	.align	4
.nv.shared._Z8kernelDDPiiii:
	.zero		33792


//--------------------- .nv.shared.reserved.0     --------------------------
	.section	.nv.shared.reserved.0,"aw",@nobits
	.weak		__nv_reservedSMEM_offset_0_alias
	.size		__nv_reservedSMEM_offset_0_alias, 0, 64
	.other		__nv_reservedSMEM_offset_0_alias,@"STO_CUDA_RESERVED_SHARED STV_DEFAULT"
__nv_reservedSMEM_offset_0_alias:
	.zero		0
	.zero		64


//--------------------- .nv.shared._Z8kernelSDPiiii --------------------------
	.section	.nv.shared._Z8kernelSDPiiii,"aw",@nobits
	.sectionflags	@""
	.align	4
.nv.shared._Z8kernelSDPiiii:
	.zero		33792


//--------------------- .nv.shared._Z7kernelIPiiii --------------------------
	.section	.nv.shared._Z7kernelIPiiii,"aw",@nobits
	.sectionflags	@""
	.align	4
.nv.shared._Z7kernelIPiiii:
	.zero		17408


//--------------------- .nv.constant0._Z8kernelDDPiiii --------------------------
	.section	.nv.constant0._Z8kernelDDPiiii,"a",@progbits
	.sectionflags	@""
	.align	4
.nv.constant0._Z8kernelDDPiiii:
	.zero		916


//--------------------- .nv.constant0._Z8kernelSDPiiii --------------------------
	.section	.nv.constant0._Z8kernelSDPiiii,"a",@progbits
	.sectionflags	@""
	.align	4
.nv.constant0._Z8kernelSDPiiii:
	.zero		916


//--------------------- .nv.constant0._Z7kernelIPiiii --------------------------
	.section	.nv.constant0._Z7kernelIPiiii,"a",@progbits
	.sectionflags	@""
	.align	4
.nv.constant0._Z7kernelIPiiii:
	.zero		916


//--------------------- .nv.constant0._Z7wakeGPUv --------------------------
	.section	.nv.constant0._Z7wakeGPUv,"a",@progbits
	.sectionflags	@""
	.align	4
.nv.constant0._Z7wakeGPUv:
	.zero		896


//--------------------- SYMBOLS --------------------------

	.type		.nv.reservedSmem.offset0,@object
	.size		.nv.reservedSmem.offset0,0x4
	.type		.nv.reservedSmem.cap,@object
	.size		.nv.reservedSmem.cap,0x4
